def matmul_kernel(
    a_ptr,
    b_ptr,
    c_ptr,
    M,
    N,
    K,
    stride_am,
    stride_ak,
    stride_bk,
    stride_bn,
    stride_cm,
    stride_cn,
    BLOCK_M: tl.constexpr,
    BLOCK_N: tl.constexpr,
    BLOCK_K: tl.constexpr,
    GROUP_M: tl.constexpr,
):
    pid = tl.program_id(axis=0)
    num_pid_m = tl.cdiv(M, BLOCK_M)
    num_pid_n = tl.cdiv(N, BLOCK_N)
    num_pid_in_group = GROUP_M * num_pid_n
    group_id = pid // num_pid_in_group
    first_pid_m = group_id * GROUP_M
    group_size_m = min(num_pid_m - first_pid_m, GROUP_M)
    pid_m = first_pid_m + ((pid % num_pid_in_group) % group_size_m)
    pid_n = (pid % num_pid_in_group) // group_size_m

    offs_am = (pid_m * BLOCK_M + tl.arange(0, BLOCK_M)) % M
    offs_bn = (pid_n * BLOCK_N + tl.arange(0, BLOCK_N)) % N
    offs_k = tl.arange(0, BLOCK_K)
    a_ptrs = a_ptr + offs_am[:, None] * stride_am + offs_k[None, :] * stride_ak
    b_ptrs = b_ptr + offs_k[:, None] * stride_bk + offs_bn[None, :] * stride_bn

    acc = tl.zeros((BLOCK_M, BLOCK_N), dtype=tl.float32)
    for kk in range(0, tl.cdiv(K, BLOCK_K)):
        a = tl.load(a_ptrs, mask=offs_k[None, :] < K - kk * BLOCK_K, other=0.0)
        b = tl.load(b_ptrs, mask=offs_k[:, None] < K - kk * BLOCK_K, other=0.0)
        acc = tl.dot(a, b, acc)
        a_ptrs += BLOCK_K * stride_ak
        b_ptrs += BLOCK_K * stride_bk

    c = acc.to(c_ptr.dtype.element_ty)
    offs_cm = pid_m * BLOCK_M + tl.arange(0, BLOCK_M)
    offs_cn = pid_n * BLOCK_N + tl.arange(0, BLOCK_N)
    c_ptrs = c_ptr + offs_cm[:, None] * stride_cm + offs_cn[None, :] * stride_cn
    mask = (offs_cm[:, None] < M) & (offs_cn[None, :] < N)
    tl.store(c_ptrs, c, mask=mask)

# config = {"BLOCK_K": 128, "BLOCK_M": 64, "BLOCK_N": 32, "GROUP_M": 8, "arch": "sm_100", "dtype": "fp8e4m3", "num_ctas": 1, "num_stages": 3, "num_warps": 4}
# arch = sm_100


// ===== COMPILED SASS (sm_100a) =====

	.target	sm_100a

	.elftype	@"ET_EXEC"


//--------------------- .note.nv.tkinfo           --------------------------
	.section	.note.nv.tkinfo,"",@"SHT_NOTE"
	.sectionflags	@"SHF_NOTE_NV_TKINFO"
	.tkinfo
        /*0018*/ 	.word	0x00000081
        /*0030*/ 	.string	""
        /*0030*/ 	.string	"ptxas-blackwell"
        /*0030*/ 	.string	"Cuda compilation tools, release 12.9, V12.9.86"
        /*0030*/ 	.string	"Build cuda_12.9.r12.9/compiler.36037853_0"
        /*0030*/ 	.string	"-v  -suppress-debug-info  -lineinfo  -arch sm_100a "



//--------------------- .note.nv.cuver            --------------------------
	.section	.note.nv.cuver,"",@"SHT_NOTE"
	.sectionflags	@"SHF_NOTE_NV_CUVER"
        /*0018*/ 	.short	0x0001
        /*001a*/ 	.short	0x0064
        /*001c*/ 	.short	0x0001
        /*001e*/ 	.short	0x0000
        /*0020*/ 	.short	0x0001
        /*0022*/ 	.short	0x0000


//--------------------- .nv.info                  --------------------------
	.section	.nv.info,"",@"SHT_CUDA_INFO"
	.align	4


	//----- nvinfo : EIATTR_REGCOUNT
	.align		4
        /*0000*/ 	.byte	0x04, 0x2f
        /*0002*/ 	.short	(.L_4 - .L_3)
	.align		4
.L_3:
        /*0004*/ 	.word	index@(matmul_kernel)
        /*0008*/ 	.word	0x000000ff


	//----- nvinfo : EIATTR_FRAME_SIZE
	.align		4
.L_4:
        /*000c*/ 	.byte	0x04, 0x11
        /*000e*/ 	.short	(.L_6 - .L_5)
	.align		4
.L_5:
        /*0010*/ 	.word	index@($__internal_2_$__cuda_sm10x_tcgen05_guardrail_trap_unallocated_columns_being_dealloced)
        /*0014*/ 	.word	0x00000048


	//----- nvinfo : EIATTR_FRAME_SIZE
	.align		4
.L_6:
        /*0018*/ 	.byte	0x04, 0x11
        /*001a*/ 	.short	(.L_8 - .L_7)
	.align		4
.L_7:
        /*001c*/ 	.word	index@($__internal_1_$__cuda_sm10x_tcgen05_guardrail_trap_phase_invalid_during_alloc)
        /*0020*/ 	.word	0x00000048


	//----- nvinfo : EIATTR_FRAME_SIZE
	.align		4
.L_8:
        /*0024*/ 	.byte	0x04, 0x11
        /*0026*/ 	.short	(.L_10 - .L_9)
	.align		4
.L_9:
        /*0028*/ 	.word	index@($__internal_0_$__cuda_sm10x_tcgen05_guardrail_trap_col_being_dealloced_not_returned_by_alloc)
        /*002c*/ 	.word	0x00000048


	//----- nvinfo : EIATTR_FRAME_SIZE
	.align		4
.L_10:
        /*0030*/ 	.byte	0x04, 0x11
        /*0032*/ 	.short	(.L_12 - .L_11)
	.align		4
.L_11:
        /*0034*/ 	.word	index@(matmul_kernel)
        /*0038*/ 	.word	0x00000048


	//----- nvinfo : EIATTR_MIN_STACK_SIZE
	.align		4
.L_12:
        /*003c*/ 	.byte	0x04, 0x12
        /*003e*/ 	.short	(.L_14 - .L_13)
	.align		4
.L_13:
        /*0040*/ 	.word	index@(matmul_kernel)
        /*0044*/ 	.word	0x00000048
.L_14:


//--------------------- .nv.info.matmul_kernel    --------------------------
	.section	.nv.info.matmul_kernel,"",@"SHT_CUDA_INFO"
	.sectionflags	@""
	.align	4


	//----- nvinfo : EIATTR_CUDA_API_VERSION
	.align		4
        /*0000*/ 	.byte	0x04, 0x37
        /*0002*/ 	.short	(.L_16 - .L_15)
.L_15:
        /*0004*/ 	.word	0x00000081


	//----- nvinfo : EIATTR_KPARAM_INFO
	.align		4
.L_16:
        /*0008*/ 	.byte	0x04, 0x17
        /*000a*/ 	.short	(.L_18 - .L_17)
.L_17:
        /*000c*/ 	.word	0x00000000
        /*0010*/ 	.short	0x000d
        /*0012*/ 	.short	0x0048
        /*0014*/ 	.byte	0x00, 0xf4, 0x21, 0x00


	//----- nvinfo : EIATTR_KPARAM_INFO
	.align		4
.L_18:
        /*0018*/ 	.byte	0x04, 0x17
        /*001a*/ 	.short	(.L_20 - .L_19)
.L_19:
        /*001c*/ 	.word	0x00000000
        /*0020*/ 	.short	0x000c
        /*0022*/ 	.short	0x0040
        /*0024*/ 	.byte	0x00, 0xf4, 0x21, 0x00


	//----- nvinfo : EIATTR_KPARAM_INFO
	.align		4
.L_20:
        /*0028*/ 	.byte	0x04, 0x17
        /*002a*/ 	.short	(.L_22 - .L_21)
.L_21:
        /*002c*/ 	.word	0x00000000
        /*0030*/ 	.short	0x000b
        /*0032*/ 	.short	0x0038
        /*0034*/ 	.byte	0x00, 0xf0, 0x11, 0x00


	//----- nvinfo : EIATTR_KPARAM_INFO
	.align		4
.L_22:
        /*0038*/ 	.byte	0x04, 0x17
        /*003a*/ 	.short	(.L_24 - .L_23)
.L_23:
        /*003c*/ 	.word	0x00000000
        /*0040*/ 	.short	0x000a
        /*0042*/ 	.short	0x0034
        /*0044*/ 	.byte	0x00, 0xf0, 0x11, 0x00


	//----- nvinfo : EIATTR_KPARAM_INFO
	.align		4
.L_24:
        /*0048*/ 	.byte	0x04, 0x17
        /*004a*/ 	.short	(.L_26 - .L_25)
.L_25:
        /*004c*/ 	.word	0x00000000
        /*0050*/ 	.short	0x0009
        /*0052*/ 	.short	0x0030
        /*0054*/ 	.byte	0x00, 0xf0, 0x11, 0x00


	//----- nvinfo : EIATTR_KPARAM_INFO
	.align		4
.L_26:
        /*0058*/ 	.byte	0x04, 0x17
        /*005a*/ 	.short	(.L_28 - .L_27)
.L_27:
        /*005c*/ 	.word	0x00000000
        /*0060*/ 	.short	0x0008
        /*0062*/ 	.short	0x002c
        /*0064*/ 	.byte	0x00, 0xf0, 0x11, 0x00


	//----- nvinfo : EIATTR_KPARAM_INFO
	.align		4
.L_28:
        /*0068*/ 	.byte	0x04, 0x17
        /*006a*/ 	.short	(.L_30 - .L_29)
.L_29:
        /*006c*/ 	.word	0x00000000
        /*0070*/ 	.short	0x0007
        /*0072*/ 	.short	0x0028
        /*0074*/ 	.byte	0x00, 0xf0, 0x11, 0x00


	//----- nvinfo : EIATTR_KPARAM_INFO
	.align		4
.L_30:
        /*0078*/ 	.byte	0x04, 0x17
        /*007a*/ 	.short	(.L_32 - .L_31)
.L_31:
        /*007c*/ 	.word	0x00000000
        /*0080*/ 	.short	0x0006
        /*0082*/ 	.short	0x0024
        /*0084*/ 	.byte	0x00, 0xf0, 0x11, 0x00


	//----- nvinfo : EIATTR_KPARAM_INFO
	.align		4
.L_32:
        /*0088*/ 	.byte	0x04, 0x17
        /*008a*/ 	.short	(.L_34 - .L_33)
.L_33:
        /*008c*/ 	.word	0x00000000
        /*0090*/ 	.short	0x0005
        /*0092*/ 	.short	0x0020
        /*0094*/ 	.byte	0x00, 0xf0, 0x11, 0x00


	//----- nvinfo : EIATTR_KPARAM_INFO
	.align		4
.L_34:
        /*0098*/ 	.byte	0x04, 0x17
        /*009a*/ 	.short	(.L_36 - .L_35)
.L_35:
        /*009c*/ 	.word	0x00000000
        /*00a0*/ 	.short	0x0004
        /*00a2*/ 	.short	0x001c
        /*00a4*/ 	.byte	0x00, 0xf0, 0x11, 0x00


	//----- nvinfo : EIATTR_KPARAM_INFO
	.align		4
.L_36:
        /*00a8*/ 	.byte	0x04, 0x17
        /*00aa*/ 	.short	(.L_38 - .L_37)
.L_37:
        /*00ac*/ 	.word	0x00000000
        /*00b0*/ 	.short	0x0003
        /*00b2*/ 	.short	0x0018
        /*00b4*/ 	.byte	0x00, 0xf0, 0x11, 0x00


	//----- nvinfo : EIATTR_KPARAM_INFO
	.align		4
.L_38:
        /*00b8*/ 	.byte	0x04, 0x17
        /*00ba*/ 	.short	(.L_40 - .L_39)
.L_39:
        /*00bc*/ 	.word	0x00000000
        /*00c0*/ 	.short	0x0002
        /*00c2*/ 	.short	0x0010
        /*00c4*/ 	.byte	0x00, 0xf4, 0x21, 0x00


	//----- nvinfo : EIATTR_KPARAM_INFO
	.align		4
.L_40:
        /*00c8*/ 	.byte	0x04, 0x17
        /*00ca*/ 	.short	(.L_42 - .L_41)
.L_41:
        /*00cc*/ 	.word	0x00000000
        /*00d0*/ 	.short	0x0001
        /*00d2*/ 	.short	0x0008
        /*00d4*/ 	.byte	0x00, 0xf4, 0x21, 0x00


	//----- nvinfo : EIATTR_KPARAM_INFO
	.align		4
.L_42:
        /*00d8*/ 	.byte	0x04, 0x17
        /*00da*/ 	.short	(.L_44 - .L_43)
.L_43:
        /*00dc*/ 	.word	0x00000000
        /*00e0*/ 	.short	0x0000
        /*00e2*/ 	.short	0x0000
        /*00e4*/ 	.byte	0x00, 0xf4, 0x21, 0x00


	//----- nvinfo : EIATTR_AT_ENTRY_FRAGMENTS
	.align		4
.L_44:
        /*00e8*/ 	.byte	0x04, 0x4f
        /*00ea*/ 	.short	(.L_46 - .L_45)


	//   ....[0]....
.L_45:
        /*00ec*/ 	.word	0x00000004


	//----- nvinfo : EIATTR_RESERVED_SMEM_USED
	.align		4
.L_46:
        /*00f0*/ 	.byte	0x01, 0x41
	.zero		2


	//----- nvinfo : EIATTR_SPARSE_MMA_MASK
	.align		4
        /*00f4*/ 	.byte	0x03, 0x50
        /*00f6*/ 	.short	0x0000


	//----- nvinfo : EIATTR_TCGEN05_1CTA_USED
	.align		4
        /*00f8*/ 	.byte	0x01, 0x51
	.zero		2


	//----- nvinfo : EIATTR_MAXREG_COUNT
	.align		4
        /*00fc*/ 	.byte	0x03, 0x1b
        /*00fe*/ 	.short	0x00ff


	//----- nvinfo : EIATTR_NUM_BARRIERS
	.align		4
        /*0100*/ 	.byte	0x02, 0x4c
        /*0102*/ 	.byte	0x01
	.zero		1


	//----- nvinfo : EIATTR_ANNOTATIONS
	.align		4
        /*0104*/ 	.byte	0x04, 0x55
        /*0106*/ 	.short	(.L_48 - .L_47)


	//   ....[0]....
.L_47:
        /*0108*/ 	.word	0x00000001
        /*010c*/ 	.byte	0x90, 0x0a, 0x00, 0x00, 0x01, 0x00, 0x00, 0x00, 0x80, 0x0b, 0x00, 0x00, 0x01, 0x00, 0x00, 0x00
        /* <DEDUP_REMOVED lines=20> */
        /*025c*/ 	.byte	0xd0, 0xab, 0x00, 0x00, 0x01, 0x00, 0x00, 0x00, 0xf0, 0xab, 0x00, 0x00


	//----- nvinfo : EIATTR_INT_WARP_WIDE_INSTR_OFFSETS
	.align		4
.L_48:
        /*0268*/ 	.byte	0x04, 0x31
        /*026a*/ 	.short	(.L_50 - .L_49)


	//   ....[0]....
.L_49:
        /*026c*/ 	.word	0x00001420


	//   ....[1]....
        /*0270*/ 	.word	0x00001450


	//   ....[2]....
        /*0274*/ 	.word	0x00004f50


	//   ....[3]....
        /*0278*/ 	.word	0x0000b9a0


	//   ....[4]....
        /*027c*/ 	.word	0x0000b9f0


	//----- nvinfo : EIATTR_COOP_GROUP_MASK_REGIDS
	.align		4
.L_50:
        /*0280*/ 	.byte	0x04, 0x29
        /*0282*/ 	.short	(.L_52 - .L_51)


	//   ....[0]....
.L_51:
        /*0284*/ 	.word	0xffffffff


	//   ....[1]....
        /*0288*/ 	.word	0xffffffff


	//   ....[2]....
        /*028c*/ 	.word	0xffffffff


	//   ....[3]....
        /*0290*/ 	.word	0xffffffff


	//----- nvinfo : EIATTR_COOP_GROUP_INSTR_OFFSETS
	.align		4
.L_52:
        /*0294*/ 	.byte	0x04, 0x28
        /*0296*/ 	.short	(.L_54 - .L_53)


	//   ....[0]....
.L_53:
        /*0298*/ 	.word	0x00000080


	//   ....[1]....
        /*029c*/ 	.word	0x00000330


	//   ....[2]....
        /*02a0*/ 	.word	0x0000b840


	//   ....[3]....
        /*02a4*/ 	.word	0x0000baa0


	//----- nvinfo : EIATTR_VRC_CTA_INIT_COUNT
	.align		4
.L_54:
        /*02a8*/ 	.byte	0x02, 0x4a
        /*02aa*/ 	.byte	0x80
	.zero		1


	//----- nvinfo : EIATTR_MBARRIER_INSTR_OFFSETS
	.align		4
        /*02ac*/ 	.byte	0x04, 0x39
        /*02ae*/ 	.short	(.L_56 - .L_55)


	//   ....[0]....
.L_55:
        /*02b0*/ 	.word	0x00001570
        /*02b4*/ 	.word	0x000000ff
        /*02b8*/ 	.word	0x00000000
        /*02bc*/ 	.short	0x0100
        /*02be*/ 	.byte	0x06
	.zero		1


	//   ....[1]....
        /*02c0*/ 	.word	0x00004f80
        /*02c4*/ 	.word	0x000000ff
        /*02c8*/ 	.word	0x00006008
        /*02cc*/ 	.short	0x0100
        /*02ce*/ 	.byte	0x09
	.zero		1


	//   ....[2]....
        /*02d0*/ 	.word	0x00006e50
        /*02d4*/ 	.word	0x000000ff
        /*02d8*/ 	.word	0x00000000
        /*02dc*/ 	.short	0x010a
        /*02de*/ 	.byte	0x06
	.zero		1


	//   ....[3]....
        /*02e0*/ 	.word	0x0000abb0
        /*02e4*/ 	.word	0x000000ff
        /*02e8*/ 	.word	0x00000000
        /*02ec*/ 	.short	0x010a
        /*02ee*/ 	.byte	0x06
	.zero		1


	//   ....[4]....
        /*02f0*/ 	.word	0x0000ac30
        /*02f4*/ 	.word	0x000000ff
        /*02f8*/ 	.word	0x00006000
        /*02fc*/ 	.short	0x0108
        /*02fe*/ 	.byte	0x09
	.zero		1


	//   ....[5]....
        /*0300*/ 	.word	0x0000acf0
        /*0304*/ 	.word	0x000000ff
        /*0308*/ 	.word	0x00006008
        /*030c*/ 	.short	0x0108
        /*030e*/ 	.byte	0x09
	.zero		1


	//   ....[6]....
        /*0310*/ 	.word	0x0000bac0
        /*0314*/ 	.word	0x000000ff
        /*0318*/ 	.word	0x00000000
        /*031c*/ 	.short	0x010a
        /*031e*/ 	.byte	0x06
	.zero		1


	//   ....[7]....
        /*0320*/ 	.word	0x0000baf0
        /*0324*/ 	.word	0x000000ff
        /*0328*/ 	.word	0x00000000
        /*032c*/ 	.short	0x010a
        /*032e*/ 	.byte	0x06
	.zero		1


	//----- nvinfo : EIATTR_NUM_MBARRIERS
	.align		4
.L_56:
        /*0330*/ 	.byte	0x03, 0x38
        /*0332*/ 	.short	0x0002


	//----- nvinfo : EIATTR_EXIT_INSTR_OFFSETS
	.align		4
        /*0334*/ 	.byte	0x04, 0x1c
        /*0336*/ 	.short	(.L_58 - .L_57)


	//   ....[0]....
.L_57:
        /*0338*/ 	.word	0x0000bab0


	//----- nvinfo : EIATTR_REQNTID
	.align		4
.L_58:
        /*033c*/ 	.byte	0x04, 0x10
        /*033e*/ 	.short	(.L_60 - .L_59)
.L_59:
        /*0340*/ 	.word	0x00000080
        /*0344*/ 	.word	0x00000001
        /*0348*/ 	.word	0x00000001


	//----- nvinfo : EIATTR_CRS_STACK_SIZE
	.align		4
.L_60:
        /*034c*/ 	.byte	0x04, 0x1e
        /*034e*/ 	.short	(.L_62 - .L_61)
.L_61:
        /*0350*/ 	.word	0x00000000


	//----- nvinfo : EIATTR_CBANK_PARAM_SIZE
	.align		4
.L_62:
        /*0354*/ 	.byte	0x03, 0x19
        /*0356*/ 	.short	0x0050


	//----- nvinfo : EIATTR_PARAM_CBANK
	.align		4
        /*0358*/ 	.byte	0x04, 0x0a
        /*035a*/ 	.short	(.L_64 - .L_63)
	.align		4
.L_63:
        /*035c*/ 	.word	index@(.nv.constant0.matmul_kernel)
        /*0360*/ 	.short	0x0380
        /*0362*/ 	.short	0x0050


	//----- nvinfo : EIATTR_SW_WAR
	.align		4
.L_64:
        /*0364*/ 	.byte	0x04, 0x36
        /*0366*/ 	.short	(.L_66 - .L_65)
.L_65:
        /*0368*/ 	.word	0x00000008
.L_66:


//--------------------- .nv.compat                --------------------------
	.section	.nv.compat,"",@"SHT_CUDA_COMPAT_INFO"
	.align	4
        /*0000*/ 	.byte	0x02, 0x02, 0x02, 0x00, 0x02, 0x05, 0x05, 0x00, 0x02, 0x03, 0x00, 0x00, 0x02, 0x06, 0x01, 0x00


//--------------------- .nv.callgraph             --------------------------
	.section	.nv.callgraph,"",@"SHT_CUDA_CALLGRAPH"
	.align	4
	.sectionentsize	8
	.align		4
        /*0000*/ 	.word	0x00000000
	.align		4
        /*0004*/ 	.word	0xffffffff
	.align		4
        /*0008*/ 	.word	0x00000000
	.align		4
        /*000c*/ 	.word	0xfffffffe
	.align		4
        /*0010*/ 	.word	0x00000000
	.align		4
        /*0014*/ 	.word	0xfffffffd
	.align		4
        /*0018*/ 	.word	0x00000000
	.align		4
        /*001c*/ 	.word	0xfffffffc


//--------------------- .text.matmul_kernel       --------------------------
	.section	.text.matmul_kernel,"ax",@progbits
	.align	128
        .global         matmul_kernel
        .type           matmul_kernel,@function
        .size           matmul_kernel,(.L_x_20 - matmul_kernel)
        .other          matmul_kernel,@"STO_CUDA_ENTRY STV_DEFAULT"
matmul_kernel:
.text.matmul_kernel:
[----:B------:R-:W0:Y:S01]  /*0000*/  LDC R1, c[0x0][0x37c] ;  /* 0x0000df00ff017b82 */ /* 0x000e220000000800 */
[----:B------:R-:W1:Y:S01]  /*0010*/  S2R R0, SR_TID.X ;  /* 0x0000000000007919 */ /* 0x000e620000002100 */
[----:B0-----:R-:W-:Y:S01]  /*0020*/  VIADD R1, R1, 0xffffffb8 ;  /* 0xffffffb801017836 */ /* 0x001fe20000000000 */
[----:B------:R-:W0:Y:S01]  /*0030*/  LDCU.64 UR20, c[0x0][0x358] ;  /* 0x00006b00ff1477ac */ /* 0x000e220008000a00 */
[----:B-1----:R-:W-:-:S13]  /*0040*/  ISETP.GE.U32.AND P0, PT, R0, 0x20, PT ;  /* 0x000000200000780c */ /* 0x002fda0003f06070 */
[----:B------:R-:W-:Y:S02]  /*0050*/  VOTEU.ANY UP0, P0 ;  /* 0x0000000000ff7886 */ /* 0x000fe40000000100 */
[----:B------:R-:W-:Y:S05]  /*0060*/  BRA.U UP0, `(.L_x_0) ;  /* 0x0000000100b47547 */ /* 0x000fea000b800000 */
[----:B------:R-:W1:Y:S01]  /*0070*/  S2UR UR6, SR_CgaCtaId ;  /* 0x00000000000679c3 */ /* 0x000e620000008800 */
[----:B------:R-:W-:Y:S01]  /*0080*/  NOP ;  /* 0x0000000000007918 */ /* 0x000fe20000000000 */
[----:B------:R-:W-:Y:S02]  /*0090*/  UMOV UR4, 0x40 ;  /* 0x0000004000047882 */ /* 0x000fe40000000000 */
[----:B-1----:R-:W-:-:S09]  /*00a0*/  ULEA UR4, UR6, UR4, 0x18 ;  /* 0x0000000406047291 */ /* 0x002fd2000f8ec0ff */
[----:B------:R-:W1:Y:S01]  /*00b0*/  LDS.U8 R0, [UR4] ;  /* 0x00000004ff007984 */ /* 0x000e620008000000 */
[----:B------:R-:W-:Y:S02]  /*00c0*/  UMOV UR4, 0x400 ;  /* 0x0000040000047882 */ /* 0x000fe40000000000 */
[----:B------:R-:W-:Y:S01]  /*00d0*/  ULEA UR4, UR6, UR4, 0x18 ;  /* 0x0000000406047291 */ /* 0x000fe2000f8ec0ff */
[----:B-1----:R-:W-:-:S13]  /*00e0*/  ISETP.NE.AND P0, PT, R0, RZ, PT ;  /* 0x000000ff0000720c */ /* 0x002fda0003f05270 */
[----:B------:R-:W-:Y:S05]  /*00f0*/  @P0 BRA `(.L_x_1) ;  /* 0x0000000000780947 */ /* 0x000fea0003800000 */
[----:B------:R-:W-:-:S13]  /*0100*/  ELECT P0, URZ, PT ;  /* 0x0000000000ff782f */ /* 0x000fda0003800000 */
[----:B------:R-:W-:Y:S05]  /*0110*/  @!P0 BRA `(.L_x_2) ;  /* 0x0000000000808947 */ /* 0x000fea0003800000 */
[----:B------:R-:W-:Y:S01]  /*0120*/  UMOV UR5, 0x1 ;  /* 0x0000000100057882 */ /* 0x000fe20000000000 */
[----:B------:R-:W-:-:S04]  /*0130*/  IMAD.MOV.U32 R4, RZ, RZ, 0x1 ;  /* 0x00000001ff047424 */ /* 0x000fc800078e00ff */
[----:B------:R-:W-:Y:S04]  /*0140*/  DEPBAR.LE SB1, 0x36 ;  /* 0x00009d800000791a */ /* 0x000fe80000000000 */
[----:B------:R-:W1:Y:S02]  /*0150*/  UTCATOMSWS.FIND_AND_SET.ALIGN UP1, UR5, UR5 ;  /* 0x00000005000575e3 */ /* 0x000e640008020800 */
[----:B-1----:R-:W-:-:S04]  /*0160*/  PLOP3.LUT P0, PT, PT, PT, UP1, 0x80, 0x8 ;  /* 0x000000000008781c */ /* 0x002fc80003f0f018 */
[----:B------:R-:W-:-:S04]  /*0170*/  SEL R0, RZ, 0xffffffff, !P0 ;  /* 0xffffffffff007807 */ /* 0x000fc80004000000 */
[----:B------:R-:W-:Y:S01]  /*0180*/  ISETP.NE.AND P0, PT, R0, RZ, PT ;  /* 0x000000ff0000720c */ /* 0x000fe20003f05270 */
[----:B------:R-:W-:-:S12]  /*0190*/  IMAD.U32 R0, RZ, RZ, UR5 ;  /* 0x00000005ff007e24 */ /* 0x000fd8000f8e00ff */
[----:B------:R-:W-:Y:S05]  /*01a0*/  @P0 BRA `(.L_x_3) ;  /* 0x0000000000240947 */ /* 0x000fea0003800000 */
.L_x_4:
[----:B------:R-:W-:Y:S05]  /*01b0*/  NANOSLEEP 0x64 ;  /* 0x000000640000795d */ /* 0x000fea0003800000 */
[----:B------:R-:W-:-:S05]  /*01c0*/  UMOV UR5, 0x1 ;  /* 0x0000000100057882 */ /* 0x000fca0000000000 */
[----:B------:R-:W-:Y:S04]  /*01d0*/  DEPBAR.LE SB1, 0x36 ;  /* 0x00009d800000791a */ /* 0x000fe80000000000 */
[----:B------:R-:W1:Y:S02]  /*01e0*/  UTCATOMSWS.FIND_AND_SET.ALIGN UP1, UR5, UR5 ;  /* 0x00000005000575e3 */ /* 0x000e640008020800 */
[----:B-1----:R-:W-:-:S04]  /*01f0*/  PLOP3.LUT P0, PT, PT, PT, UP1, 0x80, 0x8 ;  /* 0x000000000008781c */ /* 0x002fc80003f0f018 */
[----:B------:R-:W-:-:S04]  /*0200*/  SEL R0, RZ, 0xffffffff, !P0 ;  /* 0xffffffffff007807 */ /* 0x000fc80004000000 */
[----:B------:R-:W-:Y:S01]  /*0210*/  ISETP.NE.AND P0, PT, R0, RZ, PT ;  /* 0x000000ff0000720c */ /* 0x000fe20003f05270 */
[----:B------:R-:W-:-:S12]  /*0220*/  IMAD.U32 R0, RZ, RZ, UR5 ;  /* 0x00000005ff007e24 */ /* 0x000fd8000f8e00ff */
[----:B------:R-:W-:Y:S05]  /*0230*/  @!P0 BRA `(.L_x_4) ;  /* 0xfffffffc00dc8947 */ /* 0x000fea000383ffff */
.L_x_3:
[----:B------:R-:W-:Y:S01]  /*0240*/  VIADD R3, R0, 0x10 ;  /* 0x0000001000037836 */ /* 0x000fe20000000000 */
[----:B------:R-:W-:Y:S01]  /*0250*/  UMOV UR5, 0x50 ;  /* 0x0000005000057882 */ /* 0x000fe20000000000 */
[----:B------:R-:W-:Y:S01]  /*0260*/  SHF.L.U32 R2, R4, R0, RZ ;  /* 0x0000000004027219 */ /* 0x000fe200000006ff */
[----:B------:R-:W-:Y:S01]  /*0270*/  ULEA UR5, UR6, UR5, 0x18 ;  /* 0x0000000506057291 */ /* 0x000fe2000f8ec0ff */
[----:B------:R-:W-:Y:S01]  /*0280*/  IMAD.SHL.U32 R0, R0, 0x20, RZ ;  /* 0x0000002000007824 */ /* 0x000fe200078e00ff */
[----:B------:R-:W-:-:S04]  /*0290*/  SHF.L.U32 R3, R4, R3, RZ ;  /* 0x0000000304037219 */ /* 0x000fc800000006ff */
[----:B------:R-:W-:-:S05]  /*02a0*/  LOP3.LUT R2, R3, R2, RZ, 0xfc, !PT ;  /* 0x0000000203027212 */ /* 0x000fca00078efcff */
[----:B------:R1:W-:Y:S04]  /*02b0*/  ATOMS.OR RZ, [UR5], R2 ;  /* 0x00000002ffff798c */ /* 0x0003e8000b000005 */
[----:B------:R1:W-:Y:S01]  /*02c0*/  STS [UR4], R0 ;  /* 0x00000000ff007988 */ /* 0x0003e20008000804 */
[----:B------:R-:W-:Y:S05]  /*02d0*/  BRA `(.L_x_2) ;  /* 0x0000000000107947 */ /* 0x000fea0003800000 */
.L_x_1:
[----:B------:R-:W-:Y:S01]  /*02e0*/  IMAD.MOV.U32 R0, RZ, RZ, -0x1 ;  /* 0xffffffffff007424 */ /* 0x000fe200078e00ff */
[----:B------:R-:W-:-:S04]  /*02f0*/  MOV R2, 0x320 ;  /* 0x0000032000027802 */ /* 0x000fc80000000f00 */
[----:B------:R1:W-:Y:S03]  /*0300*/  STS [UR4], R0 ;  /* 0x00000000ff007988 */ /* 0x0003e60008000804 */
[----:B01----:R-:W-:Y:S05]  /*0310*/  CALL.REL.NOINC `($__internal_1_$__cuda_sm10x_tcgen05_guardrail_trap_phase_invalid_during_alloc) ;  /* 0x000000b8000c7944 */ /* 0x003fea0003c00000 */
.L_x_2:
[----:B------:R-:W-:Y:S05]  /*0320*/  WARPSYNC.ALL ;  /* 0x0000000000007948 */ /* 0x000fea0003800000 */
[----:B------:R-:W-:Y:S01]  /*0330*/  NOP ;  /* 0x0000000000007918 */ /* 0x000fe20000000000 */
.L_x_0:
[----:B------:R-:W2:Y:S01]  /*0340*/  LDC.64 R104, c[0x0][0x398] ;  /* 0x0000e600ff687b82 */ /* 0x000ea20000000a00 */
[----:B------:R-:W3:Y:S01]  /*0350*/  S2R R5, SR_CTAID.X ;  /* 0x0000000000057919 */ /* 0x000ee20000002500 */
[----:B------:R-:W4:Y:S01]  /*0360*/  LDCU UR22, c[0x0][0x3a0] ;  /* 0x00007400ff1677ac */ /* 0x000f220008000800 */
[----:B------:R-:W-:Y:S01]  /*0370*/  IMAD.MOV.U32 R130, RZ, RZ, RZ ;  /* 0x000000ffff827224 */ /* 0x000fe200078e00ff */
[----:B------:R-:W-:Y:S01]  /*0380*/  PRMT R181, RZ, 0x7610, R181 ;  /* 0x00007610ffb57816 */ /* 0x000fe200000000b5 */
[----:B------:R-:W5:Y:S01]  /*0390*/  S2R R227, SR_TID.X ;  /* 0x0000000000e37919 */ /* 0x000f620000002100 */
[----:B------:R-:W-:Y:S01]  /*03a0*/  UMOV UR9, 0x400 ;  /* 0x0000040000097882 */ /* 0x000fe20000000000 */
[----:B------:R-:W1:Y:S01]  /*03b0*/  LDCU.64 UR12, c[0x0][0x3a8] ;  /* 0x00007500ff0c77ac */ /* 0x000e620008000a00 */
[----:B------:R-:W0:Y:S01]  /*03c0*/  S2UR UR5, SR_CgaCtaId ;  /* 0x00000000000579c3 */ /* 0x000e220000008800 */
[----:B------:R-:W0:Y:S01]  /*03d0*/  LDCU UR10, c[0x0][0x3a4] ;  /* 0x00007480ff0a77ac */ /* 0x000e220008000800 */
[----:B------:R-:W-:Y:S01]  /*03e0*/  UMOV UR7, 0x1 ;  /* 0x0000000100077882 */ /* 0x000fe20000000000 */
[----:B------:R-:W0:Y:S01]  /*03f0*/  LDCU.128 UR16, c[0x0][0x380] ;  /* 0x00007000ff1077ac */ /* 0x000e220008000c00 */
[----:B----4-:R-:W-:Y:S01]  /*0400*/  UIADD3 UR24, UPT, UPT, UR22, 0x7f, URZ ;  /* 0x0000007f16187890 */ /* 0x010fe2000fffe0ff */
[----:B-12---:R-:W-:Y:S01]  /*0410*/  VIADD R0, R105, 0x1f ;  /* 0x0000001f69007836 */ /* 0x006fe20000000000 */
[----:B------:R-:W-:-:S02]  /*0420*/  IABS R90, R105 ;  /* 0x00000069005a7213 */ /* 0x000fc40000000000 */
[----:B------:R-:W-:Y:S02]  /*0430*/  UISETP.GT.AND UP1, UPT, UR24, 0x7f, UPT ;  /* 0x0000007f1800788c */ /* 0x000fe4000bf24270 */
[----:B------:R-:W-:Y:S01]  /*0440*/  SHF.R.S32.HI R3, RZ, 0x1f, R0 ;  /* 0x0000001fff037819 */ /* 0x000fe20000011400 */
[----:B0-----:R-:W-:-:S03]  /*0450*/  ULEA UR9, UR5, UR9, 0x18 ;  /* 0x0000000905097291 */ /* 0x001fc6000f8ec0ff */
[----:B------:R-:W-:Y:S02]  /*0460*/  LEA.HI R3, R3, R0, RZ, 0x5 ;  /* 0x0000000003037211 */ /* 0x000fe400078f28ff */
[----:B---3--:R-:W-:Y:S02]  /*0470*/  IABS R8, R5 ;  /* 0x0000000500087213 */ /* 0x008fe40000000000 */
[----:B------:R-:W-:Y:S02]  /*0480*/  SHF.R.S32.HI R3, RZ, 0x5, R3 ;  /* 0x00000005ff037819 */ /* 0x000fe40000011403 */
[--C-:B-----5:R-:W-:Y:S02]  /*0490*/  SHF.R.U32.HI R12, RZ, 0x5, R227.reuse ;  /* 0x00000005ff0c7819 */ /* 0x120fe400000116e3 */
[----:B------:R-:W-:Y:S01]  /*04a0*/  SHF.R.U32.HI R110, RZ, 0x6, R227 ;  /* 0x00000006ff6e7819 */ /* 0x000fe200000116e3 */
[----:B------:R-:W-:Y:S01]  /*04b0*/  IMAD.SHL.U32 R4, R3, 0x8, RZ ;  /* 0x0000000803047824 */ /* 0x000fe200078e00ff */
[----:B------:R-:W-:-:S02]  /*04c0*/  R2UR UR11, R12 ;  /* 0x000000000c0b72ca */ /* 0x000fc400000e0000 */
[----:B------:R-:W-:Y:S02]  /*04d0*/  SGXT.U32 R110, R110, 0x1 ;  /* 0x000000016e6e781a */ /* 0x000fe40000000000 */
[-C--:B------:R-:W-:Y:S02]  /*04e0*/  IABS R7, R4.reuse ;  /* 0x0000000400077213 */ /* 0x080fe40000000000 */
[----:B------:R-:W-:Y:S02]  /*04f0*/  IABS R10, R4 ;  /* 0x00000004000a7213 */ /* 0x000fe40000000000 */
[----:B------:R-:W0:Y:S01]  /*0500*/  I2F.RP R0, R7 ;  /* 0x0000000700007306 */ /* 0x000e220000209400 */
[----:B------:R-:W-:-:S04]  /*0510*/  LOP3.LUT R236, R227, 0x7f, RZ, 0xc0, !PT ;  /* 0x0000007fe3ec7812 */ /* 0x000fc800078ec0ff */
[----:B------:R-:W-:-:S04]  /*0520*/  USHF.L.U32 UR4, UR11, 0x15, URZ ;  /* 0x000000150b047899 */ /* 0x000fc800080006ff */
[----:B------:R-:W-:Y:S01]  /*0530*/  ULOP3.LUT UR4, UR4, 0x600000, URZ, 0xc0, !UPT ;  /* 0x0060000004047892 */ /* 0x000fe2000f8ec0ff */
[----:B0-----:R-:W0:Y:S02]  /*0540*/  MUFU.RCP R0, R0 ;  /* 0x0000000000007308 */ /* 0x001e240000001000 */
[----:B0-----:R-:W-:Y:S02]  /*0550*/  VIADD R2, R0, 0xffffffe ;  /* 0x0ffffffe00027836 */ /* 0x001fe40000000000 */
[----:B------:R-:W-:-:S04]  /*0560*/  IMAD.MOV R0, RZ, RZ, -R10 ;  /* 0x000000ffff007224 */ /* 0x000fc800078e0a0a */
[----:B------:R0:W1:Y:S02]  /*0570*/  F2I.FTZ.U32.TRUNC.NTZ R3, R2 ;  /* 0x0000000200037305 */ /* 0x000064000021f000 */
[----:B0-----:R-:W-:Y:S02]  /*0580*/  IMAD.MOV.U32 R2, RZ, RZ, RZ ;  /* 0x000000ffff027224 */ /* 0x001fe400078e00ff */
[----:B-1----:R-:W-:-:S04]  /*0590*/  IMAD.MOV R6, RZ, RZ, -R3 ;  /* 0x000000ffff067224 */ /* 0x002fc800078e0a03 */
[----:B------:R-:W-:Y:S02]  /*05a0*/  IMAD R9, R6, R7, RZ ;  /* 0x0000000706097224 */ /* 0x000fe400078e02ff */
[----:B------:R-:W-:Y:S02]  /*05b0*/  IMAD.MOV.U32 R6, RZ, RZ, R8 ;  /* 0x000000ffff067224 */ /* 0x000fe400078e0008 */
[----:B------:R-:W-:Y:S01]  /*05c0*/  IMAD.HI.U32 R3, R3, R9, R2 ;  /* 0x0000000903037227 */ /* 0x000fe200078e0002 */
[----:B------:R-:W-:-:S05]  /*05d0*/  IABS R9, R104 ;  /* 0x0000006800097213 */ /* 0x000fca0000000000 */
[----:B------:R-:W-:-:S04]  /*05e0*/  IMAD.HI.U32 R3, R3, R6, RZ ;  /* 0x0000000603037227 */ /* 0x000fc800078e00ff */
[----:B------:R-:W-:Y:S01]  /*05f0*/  IMAD R0, R3, R0, R6 ;  /* 0x0000000003007224 */ /* 0x000fe200078e0206 */
[----:B------:R-:W-:Y:S04]  /*0600*/  BAR.SYNC.DEFER_BLOCKING 0x0 ;  /* 0x0000000000007b1d */ /* 0x000fe80000010000 */
[----:B------:R-:W-:-:S13]  /*0610*/  ISETP.GT.U32.AND P1, PT, R7, R0, PT ;  /* 0x000000000700720c */ /* 0x000fda0003f24070 */
[----:B------:R-:W-:Y:S02]  /*0620*/  @!P1 IMAD.IADD R0, R0, 0x1, -R7 ;  /* 0x0000000100009824 */ /* 0x000fe400078e0a07 */
[----:B------:R-:W-:Y:S01]  /*0630*/  @!P1 VIADD R3, R3, 0x1 ;  /* 0x0000000103039836 */ /* 0x000fe20000000000 */
[----:B------:R-:W-:Y:S02]  /*0640*/  ISETP.NE.AND P1, PT, R4, RZ, PT ;  /* 0x000000ff0400720c */ /* 0x000fe40003f25270 */
[----:B------:R-:W-:Y:S02]  /*0650*/  ISETP.GE.U32.AND P0, PT, R0, R7, PT ;  /* 0x000000070000720c */ /* 0x000fe40003f06070 */
[----:B------:R-:W-:-:S04]  /*0660*/  LOP3.LUT R0, R5, R4, RZ, 0x3c, !PT ;  /* 0x0000000405007212 */ /* 0x000fc800078e3cff */
[----:B------:R-:W-:Y:S01]  /*0670*/  ISETP.GE.AND P2, PT, R0, RZ, PT ;  /* 0x000000ff0000720c */ /* 0x000fe20003f46270 */
[----:B------:R-:W-:-:S06]  /*0680*/  VIADD R0, R104, 0x3f ;  /* 0x0000003f68007836 */ /* 0x000fcc0000000000 */
[----:B------:R-:W-:-:S04]  /*0690*/  @P0 VIADD R3, R3, 0x1 ;  /* 0x0000000103030836 */ /* 0x000fc80000000000 */
[----:B------:R-:W-:Y:S01]  /*06a0*/  IMAD.MOV.U32 R2, RZ, RZ, R3 ;  /* 0x000000ffff027224 */ /* 0x000fe200078e0003 */
[----:B------:R-:W-:-:S03]  /*06b0*/  SHF.R.S32.HI R3, RZ, 0x1f, R0 ;  /* 0x0000001fff037819 */ /* 0x000fc60000011400 */
[----:B------:R-:W-:Y:S01]  /*06c0*/  @!P2 IMAD.MOV R2, RZ, RZ, -R2 ;  /* 0x000000ffff02a224 */ /* 0x000fe200078e0a02 */
[----:B------:R-:W-:Y:S02]  /*06d0*/  @!P1 LOP3.LUT R2, RZ, R4, RZ, 0x33, !PT ;  /* 0x00000004ff029212 */ /* 0x000fe400078e33ff */
[----:B------:R-:W-:-:S03]  /*06e0*/  LEA.HI R3, R3, R0, RZ, 0x6 ;  /* 0x0000000003037211 */ /* 0x000fc600078f30ff */
[----:B------:R-:W-:Y:S02]  /*06f0*/  IMAD.SHL.U32 R6, R2, 0x8, RZ ;  /* 0x0000000802067824 */ /* 0x000fe400078e00ff */
[----:B------:R-:W-:-:S03]  /*0700*/  IMAD.MOV R2, RZ, RZ, -R2 ;  /* 0x000000ffff027224 */ /* 0x000fc600078e0a02 */
[----:B------:R-:W-:Y:S01]  /*0710*/  LEA.HI.SX32 R3, R3, -R6, 0x1a ;  /* 0x8000000603037211 */ /* 0x000fe200078fd2ff */
[----:B------:R-:W-:Y:S02]  /*0720*/  IMAD R8, R4, R2, R5 ;  /* 0x0000000204087224 */ /* 0x000fe400078e0205 */
[----:B------:R-:W-:Y:S01]  /*0730*/  IMAD.MOV.U32 R2, RZ, RZ, RZ ;  /* 0x000000ffff027224 */ /* 0x000fe200078e00ff */
[----:B------:R-:W-:Y:S02]  /*0740*/  VIMNMX R11, PT, PT, R3, 0x8, PT ;  /* 0x00000008030b7848 */ /* 0x000fe40003fe0100 */
[----:B------:R-:W-:Y:S02]  /*0750*/  IABS R4, R8 ;  /* 0x0000000800047213 */ /* 0x000fe40000000000 */
[----:B------:R-:W-:-:S04]  /*0760*/  IABS R7, R11 ;  /* 0x0000000b00077213 */ /* 0x000fc80000000000 */
[----:B------:R-:W0:Y:S08]  /*0770*/  I2F.RP R0, R7 ;  /* 0x0000000700007306 */ /* 0x000e300000209400 */
[----:B0-----:R-:W0:Y:S02]  /*0780*/  MUFU.RCP R0, R0 ;  /* 0x0000000000007308 */ /* 0x001e240000001000 */
[----:B0-----:R-:W-:Y:S01]  /*0790*/  VIADD R3, R0, 0xffffffe ;  /* 0x0ffffffe00037836 */ /* 0x001fe20000000000 */
[----:B------:R-:W-:-:S05]  /*07a0*/  IABS R0, R11 ;  /* 0x0000000b00007213 */ /* 0x000fca0000000000 */
[----:B------:R-:W0:Y:S01]  /*07b0*/  F2I.FTZ.U32.TRUNC.NTZ R3, R3 ;  /* 0x0000000300037305 */ /* 0x000e22000021f000 */
[----:B------:R-:W-:Y:S02]  /*07c0*/  IMAD.MOV R0, RZ, RZ, -R0 ;  /* 0x000000ffff007224 */ /* 0x000fe400078e0a00 */
[----:B0-----:R-:W-:-:S04]  /*07d0*/  IMAD.MOV R10, RZ, RZ, -R3 ;  /* 0x000000ffff0a7224 */ /* 0x001fc800078e0a03 */
[----:B------:R-:W-:Y:S02]  /*07e0*/  IMAD R5, R10, R7, RZ ;  /* 0x000000070a057224 */ /* 0x000fe400078e02ff */
[----:B------:R-:W0:Y:S02]  /*07f0*/  LDS R10, [UR9] ;  /* 0x00000009ff0a7984 */ /* 0x000e240008000800 */
[----:B------:R-:W-:Y:S02]  /*0800*/  IMAD.HI.U32 R2, R3, R5, R2 ;  /* 0x0000000503027227 */ /* 0x000fe400078e0002 */
[----:B------:R-:W1:Y:S02]  /*0810*/  I2F.RP R3, R9 ;  /* 0x0000000900037306 */ /* 0x000e640000209400 */
[----:B------:R-:W-:-:S04]  /*0820*/  IMAD.MOV.U32 R5, RZ, RZ, R4 ;  /* 0x000000ffff057224 */ /* 0x000fc800078e0004 */
[----:B------:R-:W-:-:S04]  /*0830*/  IMAD.HI.U32 R2, R2, R5, RZ ;  /* 0x0000000502027227 */ /* 0x000fc800078e00ff */
[----:B------:R-:W-:Y:S02]  /*0840*/  IMAD R0, R2, R0, R5 ;  /* 0x0000000002007224 */ /* 0x000fe400078e0205 */
[----:B------:R-:W2:Y:S01]  /*0850*/  I2F.RP R5, R90 ;  /* 0x0000005a00057306 */ /* 0x000ea20000209400 */
[----:B------:R-:W-:Y:S02]  /*0860*/  BAR.SYNC.DEFER_BLOCKING 0x0 ;  /* 0x0000000000007b1d */ /* 0x000fe40000010000 */
[----:B------:R-:W-:-:S05]  /*0870*/  ISETP.GT.U32.AND P1, PT, R7, R0, PT ;  /* 0x000000000700720c */ /* 0x000fca0003f24070 */
[----:B-1----:R-:W1:Y:S08]  /*0880*/  MUFU.RCP R3, R3 ;  /* 0x0000000300037308 */ /* 0x002e700000001000 */
[----:B--2---:R-:W2:Y:S01]  /*0890*/  MUFU.RCP R5, R5 ;  /* 0x0000000500057308 */ /* 0x004ea20000001000 */
[----:B------:R-:W-:Y:S02]  /*08a0*/  @!P1 IMAD.IADD R0, R0, 0x1, -R7 ;  /* 0x0000000100009824 */ /* 0x000fe400078e0a07 */
[----:B------:R-:W-:Y:S01]  /*08b0*/  @!P1 VIADD R2, R2, 0x1 ;  /* 0x0000000102029836 */ /* 0x000fe20000000000 */
[----:B------:R-:W-:-:S02]  /*08c0*/  ISETP.NE.AND P1, PT, R11, RZ, PT ;  /* 0x000000ff0b00720c */ /* 0x000fc40003f25270 */
[----:B------:R-:W-:Y:S02]  /*08d0*/  ISETP.GE.U32.AND P0, PT, R0, R7, PT ;  /* 0x000000070000720c */ /* 0x000fe40003f06070 */
[----:B------:R-:W-:Y:S01]  /*08e0*/  LOP3.LUT R0, R8, R11, RZ, 0x3c, !PT ;  /* 0x0000000b08007212 */ /* 0x000fe200078e3cff */
[----:B-1----:R-:W-:Y:S01]  /*08f0*/  VIADD R4, R3, 0xffffffe ;  /* 0x0ffffffe03047836 */ /* 0x002fe20000000000 */
[----:B0-----:R-:W-:Y:S02]  /*0900*/  R2UR UR8, R10 ;  /* 0x000000000a0872ca */ /* 0x001fe400000e0000 */
[----:B------:R-:W-:Y:S01]  /*0910*/  ISETP.GE.AND P2, PT, R0, RZ, PT ;  /* 0x000000ff0000720c */ /* 0x000fe20003f46270 */
[----:B------:R-:W0:Y:S01]  /*0920*/  F2I.FTZ.U32.TRUNC.NTZ R3, R4 ;  /* 0x0000000400037305 */ /* 0x000e22000021f000 */
[----:B--2---:R-:W-:-:S05]  /*0930*/  VIADD R5, R5, 0xffffffe ;  /* 0x0ffffffe05057836 */ /* 0x004fca0000000000 */
[----:B------:R-:W-:Y:S01]  /*0940*/  @P0 VIADD R2, R2, 0x1 ;  /* 0x0000000102020836 */ /* 0x000fe20000000000 */
[----:B------:R-:W-:Y:S01]  /*0950*/  PLOP3.LUT P0, PT, PT, PT, UP1, 0x80, 0x8 ;  /* 0x000000000008781c */ /* 0x000fe20003f0f018 */
[----:B------:R1:W2:Y:S02]  /*0960*/  F2I.FTZ.U32.TRUNC.NTZ R131, R5 ;  /* 0x0000000500837305 */ /* 0x0002a4000021f000 */
[----:B------:R-:W-:Y:S01]  /*0970*/  IMAD.MOV.U32 R7, RZ, RZ, R2 ;  /* 0x000000ffff077224 */ /* 0x000fe200078e0002 */
[----:B------:R-:W-:-:S03]  /*0980*/  SHF.R.U32.HI R2, RZ, 0x6, R227 ;  /* 0x00000006ff027819 */ /* 0x000fc600000116e3 */
[----:B------:R-:W-:Y:S01]  /*0990*/  @!P2 IMAD.MOV R7, RZ, RZ, -R7 ;  /* 0x000000ffff07a224 */ /* 0x000fe200078e0a07 */
[----:B------:R-:W-:Y:S01]  /*09a0*/  @!P1 LOP3.LUT R7, RZ, R11, RZ, 0x33, !PT ;  /* 0x0000000bff079212 */ /* 0x000fe200078e33ff */
[----:B0-----:R-:W-:Y:S01]  /*09b0*/  IMAD.MOV R4, RZ, RZ, -R3 ;  /* 0x000000ffff047224 */ /* 0x001fe200078e0a03 */
[----:B------:R-:W-:-:S03]  /*09c0*/  SGXT.U32 R2, R2, 0x1 ;  /* 0x000000010202781a */ /* 0x000fc60000000000 */
[----:B------:R-:W-:Y:S01]  /*09d0*/  IMAD.MOV R0, RZ, RZ, -R7 ;  /* 0x000000ffff007224 */ /* 0x000fe200078e0a07 */
[----:B------:R-:W-:Y:S01]  /*09e0*/  ISETP.LT.AND P0, PT, R2, UR22, P0 ;  /* 0x0000001602007c0c */ /* 0x000fe20008701270 */
[----:B-1----:R-:W-:Y:S02]  /*09f0*/  IMAD R5, R4, R9, RZ ;  /* 0x0000000904057224 */ /* 0x002fe400078e02ff */
[----:B--2---:R-:W-:Y:S02]  /*0a00*/  IMAD.MOV R12, RZ, RZ, -R131 ;  /* 0x000000ffff0c7224 */ /* 0x004fe400078e0a83 */
[----:B------:R-:W-:Y:S02]  /*0a10*/  IMAD R0, R11, R0, R8 ;  /* 0x000000000b007224 */ /* 0x000fe400078e0208 */
[----:B------:R-:W-:Y:S02]  /*0a20*/  IMAD.MOV.U32 R2, RZ, RZ, RZ ;  /* 0x000000ffff027224 */ /* 0x000fe400078e00ff */
[----:B------:R-:W-:-:S02]  /*0a30*/  IMAD.MOV.U32 R11, RZ, RZ, R12 ;  /* 0x000000ffff0b7224 */ /* 0x000fc400078e000c */
[----:B------:R-:W-:Y:S02]  /*0a40*/  IMAD.SHL.U32 R210, R7, 0x20, RZ ;  /* 0x0000002007d27824 */ /* 0x000fe400078e00ff */
[----:B------:R-:W-:Y:S01]  /*0a50*/  IMAD.HI.U32 R2, R3, R5, R2 ;  /* 0x0000000503027227 */ /* 0x000fe200078e0002 */
[----:B------:R-:W-:Y:S02]  /*0a60*/  LOP3.LUT R3, R227, 0x3f, RZ, 0xc0, !PT ;  /* 0x0000003fe3037812 */ /* 0x000fe400078ec0ff */
[----:B------:R-:W-:Y:S01]  /*0a70*/  IABS R145, R210 ;  /* 0x000000d200917213 */ /* 0x000fe20000000000 */
[----:B------:R-:W-:Y:S01]  /*0a80*/  IMAD R5, R11, R90, RZ ;  /* 0x0000005a0b057224 */ /* 0x000fe200078e02ff */
[----:B------:R0:W-:Y:S01]  /*0a90*/  STL [R1+0x14], R210 ;  /* 0x000014d201007387 */ /* 0x0001e20000100800 */
[----:B------:R-:W-:Y:S02]  /*0aa0*/  VIADD R89, R210, 0x2 ;  /* 0x00000002d2597836 */ /* 0x000fe40000000000 */
[----:B------:R-:W-:-:S03]  /*0ab0*/  IMAD.HI.U32 R130, R131, R5, R130 ;  /* 0x0000000583827227 */ /* 0x000fc600078e0082 */
[----:B------:R-:W-:Y:S01]  /*0ac0*/  IABS R7, R89 ;  /* 0x0000005900077213 */ /* 0x000fe20000000000 */
[C---:B------:R-:W-:Y:S02]  /*0ad0*/  VIADD R144, R210.reuse, 0x3 ;  /* 0x00000003d2907836 */ /* 0x040fe40000000000 */
[----:B------:R-:W-:Y:S02]  /*0ae0*/  VIADD R146, R210, 0x4 ;  /* 0x00000004d2927836 */ /* 0x000fe40000000000 */
[----:B------:R-:W-:Y:S01]  /*0af0*/  IMAD.IADD R0, R6, 0x1, R0 ;  /* 0x0000000106007824 */ /* 0x000fe200078e0200 */
[----:B------:R-:W-:Y:S01]  /*0b00*/  IABS R91, R144 ;  /* 0x00000090005b7213 */ /* 0x000fe20000000000 */
[----:B------:R-:W-:Y:S01]  /*0b10*/  VIADD R87, R210, 0x1 ;  /* 0x00000001d2577836 */ /* 0x000fe20000000000 */
[----:B------:R-:W-:Y:S01]  /*0b20*/  IABS R137, R146 ;  /* 0x0000009200897213 */ /* 0x000fe20000000000 */
[----:B------:R-:W-:-:S03]  /*0b30*/  IMAD.HI.U32 R4, R130, R7, RZ ;  /* 0x0000000782047227 */ /* 0x000fc600078e00ff */
[----:B------:R-:W-:Y:S01]  /*0b40*/  IABS R141, R87 ;  /* 0x00000057008d7213 */ /* 0x000fe20000000000 */
[----:B------:R-:W-:Y:S02]  /*0b50*/  IMAD R13, R0, 0x40, R3 ;  /* 0x00000040000d7824 */ /* 0x000fe400078e0203 */
[----:B------:R-:W-:Y:S02]  /*0b60*/  IMAD.MOV R4, RZ, RZ, -R4 ;  /* 0x000000ffff047224 */ /* 0x000fe400078e0a04 */
[C---:B------:R-:W-:Y:S01]  /*0b70*/  VIADD R126, R210.reuse, 0x5 ;  /* 0x00000005d27e7836 */ /* 0x040fe20000000000 */
[----:B------:R0:W-:Y:S01]  /*0b80*/  STL [R1+0x20], R13 ;  /* 0x0000200d01007387 */ /* 0x0001e20000100800 */
[----:B------:R-:W-:Y:S01]  /*0b90*/  VIADD R127, R210, 0x8 ;  /* 0x00000008d27f7836 */ /* 0x000fe20000000000 */
[----:B------:R-:W-:Y:S01]  /*0ba0*/  ISETP.GE.AND P3, PT, R13, RZ, PT ;  /* 0x000000ff0d00720c */ /* 0x000fe20003f66270 */
[----:B------:R-:W-:-:S03]  /*0bb0*/  IMAD.HI.U32 R0, R130, R145, RZ ;  /* 0x0000009182007227 */ /* 0x000fc600078e00ff */
[----:B------:R-:W-:Y:S01]  /*0bc0*/  IABS R11, R127 ;  /* 0x0000007f000b7213 */ /* 0x000fe20000000000 */
[----:B------:R-:W-:-:S04]  /*0bd0*/  IMAD.HI.U32 R5, R130, R91, RZ ;  /* 0x0000005b82057227 */ /* 0x000fc800078e00ff */
[----:B------:R-:W-:Y:S02]  /*0be0*/  VIADD R142, R210, 0x7 ;  /* 0x00000007d28e7836 */ /* 0x000fe40000000000 */
[----:B------:R-:W-:Y:S01]  /*0bf0*/  IMAD R140, R90, R4, R7 ;  /* 0x000000045a8c7224 */ /* 0x000fe200078e0207 */
[----:B------:R-:W-:Y:S01]  /*0c00*/  IABS R7, R126 ;  /* 0x0000007e00077213 */ /* 0x000fe20000000000 */
[----:B------:R-:W-:Y:S01]  /*0c10*/  VIADD R138, R210, 0x9 ;  /* 0x00000009d28a7836 */ /* 0x000fe20000000000 */
[----:B------:R-:W-:Y:S01]  /*0c20*/  IABS R95, R142 ;  /* 0x0000008e005f7213 */ /* 0x000fe20000000000 */
[----:B------:R-:W-:-:S03]  /*0c30*/  IMAD.HI.U32 R6, R130, R137, RZ ;  /* 0x0000008982067227 */ /* 0x000fc600078e00ff */
[----:B------:R-:W-:Y:S01]  /*0c40*/  IABS R133, R138 ;  /* 0x0000008a00857213 */ /* 0x000fe20000000000 */
[----:B------:R-:W-:Y:S02]  /*0c50*/  IMAD.MOV R0, RZ, RZ, -R0 ;  /* 0x000000ffff007224 */ /* 0x000fe400078e0a00 */
[----:B------:R-:W-:Y:S02]  /*0c60*/  IMAD.MOV R5, RZ, RZ, -R5 ;  /* 0x000000ffff057224 */ /* 0x000fe400078e0a05 */
[----:B------:R-:W-:Y:S02]  /*0c70*/  VIADD R143, R210, 0x6 ;  /* 0x00000006d28f7836 */ /* 0x000fe40000000000 */
[----:B------:R-:W-:-:S03]  /*0c80*/  IMAD.HI.U32 R3, R130, R141, RZ ;  /* 0x0000008d82037227 */ /* 0x000fc600078e00ff */
[----:B------:R-:W-:Y:S01]  /*0c90*/  IABS R93, R143 ;  /* 0x0000008f005d7213 */ /* 0x000fe20000000000 */
[----:B------:R-:W-:Y:S02]  /*0ca0*/  IMAD.MOV R6, RZ, RZ, -R6 ;  /* 0x000000ffff067224 */ /* 0x000fe400078e0a06 */
[C---:B------:R-:W-:Y:S02]  /*0cb0*/  IMAD R145, R90.reuse, R0, R145 ;  /* 0x000000005a917224 */ /* 0x040fe400078e0291 */
[----:B------:R-:W-:Y:S02]  /*0cc0*/  IMAD R91, R90, R5, R91 ;  /* 0x000000055a5b7224 */ /* 0x000fe400078e025b */
[C---:B------:R-:W-:Y:S02]  /*0cd0*/  VIADD R139, R210.reuse, 0xa ;  /* 0x0000000ad28b7836 */ /* 0x040fe40000000000 */
[----:B------:R-:W-:Y:S02]  /*0ce0*/  VIADD R129, R210, 0xe ;  /* 0x0000000ed2817836 */ /* 0x000fe40000000000 */
[----:B------:R-:W-:Y:S01]  /*0cf0*/  IMAD.MOV R3, RZ, RZ, -R3 ;  /* 0x000000ffff037224 */ /* 0x000fe200078e0a03 */
[----:B------:R-:W-:Y:S01]  /*0d00*/  IABS R97, R139 ;  /* 0x0000008b00617213 */ /* 0x000fe20000000000 */
[----:B------:R-:W-:Y:S01]  /*0d10*/  IMAD.HI.U32 R0, R130, R7, RZ ;  /* 0x0000000782007227 */ /* 0x000fe200078e00ff */
[----:B------:R-:W-:-:S03]  /*0d20*/  IABS R117, R129 ;  /* 0x0000008100757213 */ /* 0x000fc60000000000 */
[----:B------:R-:W-:-:S04]  /*0d30*/  IMAD.HI.U32 R5, R130, R11, RZ ;  /* 0x0000000b82057227 */ /* 0x000fc800078e00ff */
[----:B------:R-:W-:Y:S02]  /*0d40*/  VIADD R134, R210, 0xc ;  /* 0x0000000cd2867836 */ /* 0x000fe40000000000 */
[----:B------:R-:W-:-:S03]  /*0d50*/  IMAD.HI.U32 R4, R130, R95, RZ ;  /* 0x0000005f82047227 */ /* 0x000fc600078e00ff */
[----:B------:R-:W-:Y:S01]  /*0d60*/  IABS R123, R134 ;  /* 0x00000086007b7213 */ /* 0x000fe20000000000 */
[C---:B------:R-:W-:Y:S02]  /*0d70*/  IMAD R137, R90.reuse, R6, R137 ;  /* 0x000000065a897224 */ /* 0x040fe400078e0289 */
[----:B------:R-:W-:Y:S02]  /*0d80*/  IMAD R141, R90, R3, R141 ;  /* 0x000000035a8d7224 */ /* 0x000fe400078e028d */
[----:B------:R-:W-:-:S04]  /*0d90*/  IMAD.HI.U32 R6, R130, R133, RZ ;  /* 0x0000008582067227 */ /* 0x000fc800078e00ff */
[----:B------:R-:W-:Y:S02]  /*0da0*/  IMAD.MOV R0, RZ, RZ, -R0 ;  /* 0x000000ffff007224 */ /* 0x000fe400078e0a00 */
[----:B------:R-:W-:Y:S02]  /*0db0*/  IMAD.MOV R5, RZ, RZ, -R5 ;  /* 0x000000ffff057224 */ /* 0x000fe400078e0a05 */
[C---:B------:R-:W-:Y:S02]  /*0dc0*/  VIADD R128, R210.reuse, 0xb ;  /* 0x0000000bd2807836 */ /* 0x040fe40000000000 */
[----:B------:R-:W-:Y:S02]  /*0dd0*/  VIADD R135, R210, 0xd ;  /* 0x0000000dd2877836 */ /* 0x000fe40000000000 */
[----:B------:R-:W-:-:S03]  /*0de0*/  IMAD.HI.U32 R3, R130, R93, RZ ;  /* 0x0000005d82037227 */ /* 0x000fc600078e00ff */
[----:B------:R-:W-:Y:S01]  /*0df0*/  IABS R99, R135 ;  /* 0x0000008700637213 */ /* 0x000fe20000000000 */
[----:B------:R-:W-:Y:S02]  /*0e00*/  IMAD.MOV R4, RZ, RZ, -R4 ;  /* 0x000000ffff047224 */ /* 0x000fe400078e0a04 */
[----:B------:R-:W-:Y:S02]  /*0e10*/  IMAD.MOV R6, RZ, RZ, -R6 ;  /* 0x000000ffff067224 */ /* 0x000fe400078e0a06 */
[C---:B------:R-:W-:Y:S01]  /*0e20*/  IMAD R136, R90.reuse, R0, R7 ;  /* 0x000000005a887224 */ /* 0x040fe200078e0207 */
[----:B------:R-:W-:Y:S01]  /*0e30*/  IABS R7, R128 ;  /* 0x0000008000077213 */ /* 0x000fe20000000000 */
[----:B------:R-:W-:Y:S02]  /*0e40*/  IMAD R132, R90, R5, R11 ;  /* 0x000000055a847224 */ /* 0x000fe400078e020b */
[----:B------:R-:W-:Y:S02]  /*0e50*/  IMAD.MOV R3, RZ, RZ, -R3 ;  /* 0x000000ffff037224 */ /* 0x000fe400078e0a03 */
[----:B------:R-:W-:-:S04]  /*0e60*/  IMAD.HI.U32 R0, R130, R97, RZ ;  /* 0x0000006182007227 */ /* 0x000fc800078e00ff */
[----:B------:R-:W-:-:S04]  /*0e70*/  IMAD.HI.U32 R5, R130, R117, RZ ;  /* 0x0000007582057227 */ /* 0x000fc800078e00ff */
[----:B------:R-:W-:Y:S02]  /*0e80*/  IMAD R95, R90, R4, R95 ;  /* 0x000000045a5f7224 */ /* 0x000fe400078e025f */
[----:B------:R-:W-:-:S04]  /*0e90*/  IMAD.HI.U32 R4, R130, R123, RZ ;  /* 0x0000007b82047227 */ /* 0x000fc800078e00ff */
[C---:B------:R-:W-:Y:S02]  /*0ea0*/  IMAD R133, R90.reuse, R6, R133 ;  /* 0x000000065a857224 */ /* 0x040fe400078e0285 */
[----:B------:R-:W-:Y:S02]  /*0eb0*/  IMAD R93, R90, R3, R93 ;  /* 0x000000035a5d7224 */ /* 0x000fe400078e025d */
[----:B------:R-:W-:Y:S02]  /*0ec0*/  IMAD.MOV R6, RZ, RZ, -R0 ;  /* 0x000000ffff067224 */ /* 0x000fe400078e0a00 */
[----:B------:R-:W-:Y:S02]  /*0ed0*/  IMAD.MOV R5, RZ, RZ, -R5 ;  /* 0x000000ffff057224 */ /* 0x000fe400078e0a05 */
[----:B------:R-:W-:Y:S02]  /*0ee0*/  VIADD R124, R210, 0xf ;  /* 0x0000000fd27c7836 */ /* 0x000fe40000000000 */
[----:B------:R-:W-:-:S04]  /*0ef0*/  IMAD.HI.U32 R3, R130, R7, RZ ;  /* 0x0000000782037227 */ /* 0x000fc800078e00ff */
[----:B------:R-:W-:-:S04]  /*0f00*/  IMAD.HI.U32 R0, R130, R99, RZ ;  /* 0x0000006382007227 */ /* 0x000fc800078e00ff */
[----:B------:R-:W-:Y:S02]  /*0f10*/  IMAD.MOV R4, RZ, RZ, -R4 ;  /* 0x000000ffff047224 */ /* 0x000fe400078e0a04 */
[----:B------:R-:W-:Y:S01]  /*0f20*/  IMAD R117, R90, R5, R117 ;  /* 0x000000055a757224 */ /* 0x000fe200078e0275 */
[----:B------:R-:W-:Y:S01]  /*0f30*/  IABS R5, R124 ;  /* 0x0000007c00057213 */ /* 0x000fe20000000000 */
[----:B------:R-:W-:Y:S02]  /*0f40*/  IMAD.MOV R3, RZ, RZ, -R3 ;  /* 0x000000ffff037224 */ /* 0x000fe400078e0a03 */
[----:B------:R-:W-:Y:S02]  /*0f50*/  IMAD.MOV R0, RZ, RZ, -R0 ;  /* 0x000000ffff007224 */ /* 0x000fe400078e0a00 */
[----:B------:R-:W-:Y:S02]  /*0f60*/  VIADD R118, R210, 0x11 ;  /* 0x00000011d2767836 */ /* 0x000fe40000000000 */
[C---:B------:R-:W-:Y:S01]  /*0f70*/  IMAD R123, R90.reuse, R4, R123 ;  /* 0x000000045a7b7224 */ /* 0x040fe200078e027b */
[----:B------:R-:W-:Y:S01]  /*0f80*/  IABS R4, R13 ;  /* 0x0000000d00047213 */ /* 0x000fe20000000000 */
[C---:B------:R-:W-:Y:S01]  /*0f90*/  IMAD R122, R90.reuse, R3, R7 ;  /* 0x000000035a7a7224 */ /* 0x040fe200078e0207 */
[----:B------:R-:W-:Y:S01]  /*0fa0*/  IABS R7, R118 ;  /* 0x0000007600077213 */ /* 0x000fe20000000000 */
[----:B------:R-:W-:-:S02]  /*0fb0*/  IMAD R99, R90, R0, R99 ;  /* 0x000000005a637224 */ /* 0x000fc400078e0263 */
[----:B------:R-:W-:-:S04]  /*0fc0*/  IMAD.HI.U32 R0, R130, R5, RZ ;  /* 0x0000000582007227 */ /* 0x000fc800078e00ff */
[----:B------:R-:W-:-:S04]  /*0fd0*/  IMAD.HI.U32 R2, R2, R4, RZ ;  /* 0x0000000402027227 */ /* 0x000fc800078e00ff */
[----:B------:R-:W-:Y:S02]  /*0fe0*/  IMAD.MOV R120, RZ, RZ, -R0 ;  /* 0x000000ffff787224 */ /* 0x000fe400078e0a00 */
[----:B------:R-:W-:-:S04]  /*0ff0*/  IMAD.HI.U32 R0, R130, R7, RZ ;  /* 0x0000000782007227 */ /* 0x000fc800078e00ff */
[----:B------:R-:W-:Y:S02]  /*1000*/  IMAD.MOV R2, RZ, RZ, -R2 ;  /* 0x000000ffff027224 */ /* 0x000fe400078e0a02 */
[C---:B------:R-:W-:Y:S02]  /*1010*/  VIADD R125, R210.reuse, 0x10 ;  /* 0x00000010d27d7836 */ /* 0x040fe40000000000 */
[----:B------:R-:W-:Y:S02]  /*1020*/  IMAD.MOV R112, RZ, RZ, -R0 ;  /* 0x000000ffff707224 */ /* 0x000fe400078e0a00 */
[C---:B------:R-:W-:Y:S01]  /*1030*/  IMAD R0, R9.reuse, R2, R4 ;  /* 0x0000000209007224 */ /* 0x040fe200078e0204 */
[----:B------:R-:W-:Y:S01]  /*1040*/  IABS R113, R125 ;  /* 0x0000007d00717213 */ /* 0x000fe20000000000 */
[----:B------:R-:W-:Y:S02]  /*1050*/  VIADD R119, R210, 0x12 ;  /* 0x00000012d2777836 */ /* 0x000fe40000000000 */
[----:B------:R-:W-:Y:S01]  /*1060*/  IMAD R97, R90, R6, R97 ;  /* 0x000000065a617224 */ /* 0x000fe200078e0261 */
[----:B------:R-:W-:Y:S01]  /*1070*/  ISETP.GT.U32.AND P1, PT, R9, R0, PT ;  /* 0x000000000900720c */ /* 0x000fe20003f24070 */
[----:B------:R-:W-:Y:S01]  /*1080*/  IMAD.HI.U32 R3, R130, R113, RZ ;  /* 0x0000007182037227 */ /* 0x000fe200078e00ff */
[----:B------:R-:W-:-:S03]  /*1090*/  IABS R101, R119 ;  /* 0x0000007700657213 */ /* 0x000fc60000000000 */
[----:B------:R-:W-:Y:S02]  /*10a0*/  IMAD.MOV R6, RZ, RZ, -R3 ;  /* 0x000000ffff067224 */ /* 0x000fe400078e0a03 */
[C---:B------:R-:W-:Y:S02]  /*10b0*/  VIADD R121, R210.reuse, 0x13 ;  /* 0x00000013d2797836 */ /* 0x040fe40000000000 */
[----:B------:R-:W-:Y:S02]  /*10c0*/  VIADD R115, R210, 0x14 ;  /* 0x00000014d2737836 */ /* 0x000fe40000000000 */
[----:B------:R-:W-:-:S03]  /*10d0*/  IMAD.HI.U32 R3, R130, R101, RZ ;  /* 0x0000006582037227 */ /* 0x000fc600078e00ff */
[----:B------:R-:W-:Y:S01]  /*10e0*/  IABS R107, R115 ;  /* 0x00000073006b7213 */ /* 0x000fe20000000000 */
[----:B------:R-:W-:Y:S01]  /*10f0*/  IMAD R120, R90, R120, R5 ;  /* 0x000000785a787224 */ /* 0x000fe200078e0205 */
[----:B------:R-:W-:Y:S01]  /*1100*/  IABS R5, R121 ;  /* 0x0000007900057213 */ /* 0x000fe20000000000 */
[----:B------:R-:W-:Y:S02]  /*1110*/  IMAD.MOV R3, RZ, RZ, -R3 ;  /* 0x000000ffff037224 */ /* 0x000fe400078e0a03 */
[----:B------:R-:W-:Y:S01]  /*1120*/  @!P1 IMAD.IADD R0, R0, 0x1, -R9 ;  /* 0x0000000100009824 */ /* 0x000fe200078e0a09 */
[----:B------:R-:W-:Y:S01]  /*1130*/  ISETP.NE.AND P1, PT, R104, RZ, PT ;  /* 0x000000ff6800720c */ /* 0x000fe20003f25270 */
[----:B------:R-:W-:Y:S02]  /*1140*/  IMAD R101, R90, R3, R101 ;  /* 0x000000035a657224 */ /* 0x000fe400078e0265 */
[C---:B------:R-:W-:Y:S01]  /*1150*/  VIADD R114, R210.reuse, 0x15 ;  /* 0x00000015d2727836 */ /* 0x040fe20000000000 */
[----:B------:R-:W-:Y:S01]  /*1160*/  ISETP.GT.U32.AND P2, PT, R9, R0, PT ;  /* 0x000000000900720c */ /* 0x000fe20003f44070 */
[----:B------:R-:W-:-:S02]  /*1170*/  VIADD R116, R210, 0x16 ;  /* 0x00000016d2747836 */ /* 0x000fc40000000000 */
[C---:B------:R-:W-:Y:S01]  /*1180*/  IMAD.HI.U32 R2, R130.reuse, R5, RZ ;  /* 0x0000000582027227 */ /* 0x040fe200078e00ff */
[----:B------:R-:W-:Y:S02]  /*1190*/  IABS R103, R114 ;  /* 0x0000007200677213 */ /* 0x000fe40000000000 */
[----:B------:R-:W-:Y:S01]  /*11a0*/  IABS R109, R116 ;  /* 0x00000074006d7213 */ /* 0x000fe20000000000 */
[----:B------:R-:W-:-:S04]  /*11b0*/  IMAD.HI.U32 R3, R130, R107, RZ ;  /* 0x0000006b82037227 */ /* 0x000fc800078e00ff */
[----:B------:R-:W-:Y:S02]  /*11c0*/  VIADD R111, R210, 0x17 ;  /* 0x00000017d26f7836 */ /* 0x000fe40000000000 */
[----:B------:R-:W-:Y:S02]  /*11d0*/  IMAD.MOV R2, RZ, RZ, -R2 ;  /* 0x000000ffff027224 */ /* 0x000fe400078e0a02 */
[----:B------:R-:W-:Y:S02]  /*11e0*/  IMAD.MOV R3, RZ, RZ, -R3 ;  /* 0x000000ffff037224 */ /* 0x000fe400078e0a03 */
[C---:B------:R-:W-:Y:S01]  /*11f0*/  IMAD R112, R90.reuse, R112, R7 ;  /* 0x000000705a707224 */ /* 0x040fe200078e0207 */
[----:B------:R-:W-:Y:S01]  /*1200*/  IABS R7, R111 ;  /* 0x0000006f00077213 */ /* 0x000fe20000000000 */
[C---:B------:R-:W-:Y:S02]  /*1210*/  IMAD R106, R90.reuse, R2, R5 ;  /* 0x000000025a6a7224 */ /* 0x040fe400078e0205 */
[----:B------:R-:W-:-:S02]  /*1220*/  IMAD R107, R90, R3, R107 ;  /* 0x000000035a6b7224 */ /* 0x000fc400078e026b */
[----:B------:R-:W-:-:S04]  /*1230*/  IMAD.HI.U32 R2, R130, R103, RZ ;  /* 0x0000006782027227 */ /* 0x000fc800078e00ff */
[----:B------:R-:W-:-:S04]  /*1240*/  IMAD.HI.U32 R3, R130, R109, RZ ;  /* 0x0000006d82037227 */ /* 0x000fc800078e00ff */
[----:B------:R-:W-:-:S04]  /*1250*/  IMAD.HI.U32 R4, R130, R7, RZ ;  /* 0x0000000782047227 */ /* 0x000fc800078e00ff */
[----:B------:R-:W-:Y:S02]  /*1260*/  IMAD.MOV R2, RZ, RZ, -R2 ;  /* 0x000000ffff027224 */ /* 0x000fe400078e0a02 */
[----:B------:R-:W-:Y:S02]  /*1270*/  IMAD.MOV R3, RZ, RZ, -R3 ;  /* 0x000000ffff037224 */ /* 0x000fe400078e0a03 */
[----:B------:R-:W-:Y:S01]  /*1280*/  @!P2 IMAD.IADD R0, R0, 0x1, -R9 ;  /* 0x000000010000a824 */ /* 0x000fe200078e0a09 */
[----:B------:R-:W-:Y:S01]  /*1290*/  ISETP.NE.U32.AND P2, PT, R236, RZ, PT ;  /* 0x000000ffec00720c */ /* 0x000fe20003f45070 */
[----:B------:R-:W-:Y:S02]  /*12a0*/  IMAD.MOV R4, RZ, RZ, -R4 ;  /* 0x000000ffff047224 */ /* 0x000fe400078e0a04 */
[C---:B------:R-:W-:Y:S02]  /*12b0*/  IMAD R103, R90.reuse, R2, R103 ;  /* 0x000000025a677224 */ /* 0x040fe400078e0267 */
[----:B------:R-:W-:-:S02]  /*12c0*/  IMAD R109, R90, R3, R109 ;  /* 0x000000035a6d7224 */ /* 0x000fc400078e026d */
[----:B------:R-:W-:Y:S02]  /*12d0*/  IMAD.MOV.U32 R177, RZ, RZ, R0 ;  /* 0x000000ffffb17224 */ /* 0x000fe400078e0000 */
[----:B------:R-:W-:Y:S02]  /*12e0*/  IMAD R2, R110, UR12, RZ ;  /* 0x0000000c6e027c24 */ /* 0x000fe4000f8e02ff */
[----:B------:R-:W-:Y:S02]  /*12f0*/  IMAD.U32 R3, RZ, RZ, UR12 ;  /* 0x0000000cff037e24 */ /* 0x000fe4000f8e00ff */
[C---:B------:R-:W-:Y:S02]  /*1300*/  IMAD R108, R90.reuse, R4, R7 ;  /* 0x000000045a6c7224 */ /* 0x040fe400078e0207 */
[----:B------:R-:W-:Y:S01]  /*1310*/  @!P3 IMAD.MOV R177, RZ, RZ, -R177 ;  /* 0x000000ffffb1b224 */ /* 0x000fe200078e0ab1 */
[----:B------:R-:W-:Y:S01]  /*1320*/  @!P1 LOP3.LUT R177, RZ, R104, RZ, 0x33, !PT ;  /* 0x00000068ffb19212 */ /* 0x000fe200078e33ff */
[----:B------:R-:W-:-:S02]  /*1330*/  IMAD R113, R90, R6, R113 ;  /* 0x000000065a717224 */ /* 0x000fc400078e0271 */
[----:B------:R-:W-:Y:S02]  /*1340*/  IMAD.U32 R5, RZ, RZ, UR12 ;  /* 0x0000000cff057e24 */ /* 0x000fe4000f8e00ff */
[----:B------:R-:W-:Y:S02]  /*1350*/  IMAD.U32 R7, RZ, RZ, UR12 ;  /* 0x0000000cff077e24 */ /* 0x000fe4000f8e00ff */
[----:B------:R-:W-:Y:S02]  /*1360*/  IMAD.U32 R9, RZ, RZ, UR12 ;  /* 0x0000000cff097e24 */ /* 0x000fe4000f8e00ff */
[----:B------:R-:W-:Y:S01]  /*1370*/  IMAD R34, R3, 0x2, R2 ;  /* 0x0000000203227824 */ /* 0x000fe200078e0202 */
[----:B0-----:R-:W-:Y:S06]  /*1380*/  BRA.U UP0, `(.L_x_5) ;  /* 0x0000000100187547 */ /* 0x001fec000b800000 */
[----:B------:R-:W-:Y:S01]  /*1390*/  ELECT P1, URZ, PT ;  /* 0x0000000000ff782f */ /* 0x000fe20003820000 */
[----:B------:R-:W-:Y:S01]  /*13a0*/  IMAD.MOV.U32 R0, RZ, RZ, 0x1 ;  /* 0x00000001ff007424 */ /* 0x000fe200078e00ff */
[----:B------:R-:W-:Y:S01]  /*13b0*/  UMOV UR6, 0x40 ;  /* 0x0000004000067882 */ /* 0x000fe20000000000 */
[----:B------:R-:W-:Y:S01]  /*13c0*/  UVIRTCOUNT.DEALLOC.SMPOOL 0x80 ;  /* 0x000000800000784c */ /* 0x000fe20000000000 */
[----:B------:R-:W-:-:S09]  /*13d0*/  ULEA UR6, UR5, UR6, 0x18 ;  /* 0x0000000605067291 */ /* 0x000fd2000f8ec0ff */
[----:B------:R0:W-:Y:S03]  /*13e0*/  @P1 STS.U8 [UR6], R0 ;  /* 0x00000000ff001988 */ /* 0x0001e60008000006 */
.L_x_5:
[----:B------:R-:W-:Y:S01]  /*13f0*/  IMAD R177, R177, UR10, RZ ;  /* 0x0000000ab1b17c24 */ /* 0x000fe2000f8e02ff */
[----:B------:R-:W-:Y:S01]  /*1400*/  UIADD3 UR10, UPT, UPT, UR8, UR4, URZ ;  /* 0x00000004080a7290 */ /* 0x000fe2000fffe0ff */
[----:B------:R-:W-:Y:S01]  /*1410*/  IMAD R64, R5, 0x2, R34 ;  /* 0x0000000205407824 */ /* 0x000fe200078e0222 */
[----:B------:R-:W-:Y:S01]  /*1420*/  VOTEU.ALL UP2, P2 ;  /* 0x0000000000ff7886 */ /* 0x000fe20001040000 */
[----:B------:R-:W-:Y:S01]  /*1430*/  UIADD3 UR6, UPT, UPT, UR9, 0x6000, URZ ;  /* 0x0000600009067890 */ /* 0x000fe2000fffe0ff */
[----:B------:R-:W-:Y:S01]  /*1440*/  IADD3 R179, P1, PT, R177, UR16, RZ ;  /* 0x00000010b1b37c10 */ /* 0x000fe2000ff3e0ff */
[----:B------:R-:W-:Y:S01]  /*1450*/  VOTEU.ALL UP3, P2 ;  /* 0x0000000000ff7886 */ /* 0x000fe20001060000 */
[----:B------:R-:W-:Y:S01]  /*1460*/  IMAD R92, R7, 0x2, R64 ;  /* 0x00000002075c7824 */ /* 0x000fe200078e0240 */
[----:B------:R-:W-:-:S04]  /*1470*/  @!UP2 UIADD3 UR4, UPT, UPT, -UR7, 0x100000, URZ ;  /* 0x001000000704a890 */ /* 0x000fc8000fffe1ff */
[----:B------:R-:W-:Y:S02]  /*1480*/  @!UP2 USHF.L.U32 UR5, UR4, 0xb, URZ ;  /* 0x0000000b0405a899 */ /* 0x000fe400080006ff */
[----:B------:R-:W-:Y:S01]  /*1490*/  @!UP2 USHF.L.U32 UR4, UR4, 0x1, URZ ;  /* 0x000000010404a899 */ /* 0x000fe200080006ff */
[----:B------:R-:W-:Y:S01]  /*14a0*/  IMAD.U32 R3, RZ, RZ, UR12 ;  /* 0x0000000cff037e24 */ /* 0x000fe2000f8e00ff */
[----:B------:R-:W-:Y:S01]  /*14b0*/  STTM.16dp32bit_t0_t15.x16 tmem[UR10], RZ ;  /* 0x000000ff000079ed */ /* 0x000fe20008a0000a */
[----:B------:R-:W-:Y:S01]  /*14c0*/  STTM.16dp32bit_t16_t31.x16 tmem[UR10+0x10], RZ ;  /* 0x000010ff000079ed */ /* 0x000fe20008a2000a */
[----:B------:R-:W1:Y:S02]  /*14d0*/  FENCE.VIEW.ASYNC.T ;  /* 0x00000000000073c6 */ /* 0x000e640000000200 */
[----:B-1----:R-:W-:Y:S01]  /*14e0*/  BAR.SYNC.DEFER_BLOCKING 0x0 ;  /* 0x0000000000007b1d */ /* 0x002fe20000010000 */
[----:B------:R-:W-:Y:S01]  /*14f0*/  LEA.HI.X.SX32 R177, R177, UR17, 0x1, P1 ;  /* 0x00000011b1b17c11 */ /* 0x000fe200088f0eff */
[----:B------:R-:W-:Y:S01]  /*1500*/  IMAD R6, R9, 0x2, R92 ;  /* 0x0000000209067824 */ /* 0x000fe200078e025c */
[----:B0-----:R-:W-:Y:S01]  /*1510*/  IADD3 R0, P1, PT, R2, R179, RZ ;  /* 0x000000b302007210 */ /* 0x001fe20007f3e0ff */
[----:B------:R-:W-:-:S02]  /*1520*/  IMAD.U32 R7, RZ, RZ, UR12 ;  /* 0x0000000cff077e24 */ /* 0x000fc4000f8e00ff */
[----:B------:R-:W-:Y:S01]  /*1530*/  IMAD R36, R3, 0x2, R6 ;  /* 0x0000000203247824 */ /* 0x000fe200078e0206 */
[----:B------:R-:W-:Y:S01]  /*1540*/  LEA.HI.X.SX32 R2, R2, R177, 0x1, P1 ;  /* 0x000000b102027211 */ /* 0x000fe200008f0eff */
[----:B------:R-:W-:Y:S01]  /*1550*/  @P0 IMAD.MOV.U32 R4, RZ, RZ, R0 ;  /* 0x000000ffff040224 */ /* 0x000fe200078e0000 */
[----:B------:R-:W0:Y:S02]  /*1560*/  FENCE.VIEW.ASYNC.S ;  /* 0x00000000000073c6 */ /* 0x000e240000000000 */
[----:B0-----:R0:W1:Y:S01]  /*1570*/  @!UP3 SYNCS.EXCH.64 URZ, [UR6], UR4 ;  /* 0x0000000406ffb5b2 */ /* 0x0010620008000100 */
[----:B------:R-:W-:Y:S02]  /*1580*/  IMAD R66, R7, 0x2, R36 ;  /* 0x0000000207427824 */ /* 0x000fe400078e0224 */
[----:B------:R-:W-:Y:S01]  /*1590*/  @P0 IMAD.MOV.U32 R5, RZ, RZ, R2 ;  /* 0x000000ffff050224 */ /* 0x000fe200078e0002 */
[----:B-1----:R-:W-:Y:S01]  /*15a0*/  BAR.SYNC.DEFER_BLOCKING 0x0 ;  /* 0x0000000000007b1d */ /* 0x002fe20000010000 */
[----:B------:R-:W-:-:S02]  /*15b0*/  IMAD.U32 R9, RZ, RZ, UR12 ;  /* 0x0000000cff097e24 */ /* 0x000fc4000f8e00ff */
[----:B------:R-:W-:Y:S01]  /*15c0*/  IMAD R8, R3, 0x4, R66 ;  /* 0x0000000403087824 */ /* 0x000fe200078e0242 */
[----:B------:R-:W-:-:S03]  /*15d0*/  LOP3.LUT R11, R110, 0x8, RZ, 0xfc, !PT ;  /* 0x000000086e0b7812 */ /* 0x000fc600078efcff */
[----:B------:R-:W-:Y:S01]  /*15e0*/  IMAD R38, R9, 0x2, R8 ;  /* 0x0000000209267824 */ /* 0x000fe200078e0208 */
[----:B------:R-:W-:Y:S02]  /*15f0*/  LOP3.LUT R10, R110, 0x10, RZ, 0xfc, !PT ;  /* 0x000000106e0a7812 */ /* 0x000fe400078efcff */
[----:B------:R-:W-:Y:S02]  /*1600*/  PLOP3.LUT P1, PT, PT, PT, UP1, 0x80, 0x8 ;  /* 0x000000000008781c */ /* 0x000fe40003f2f018 */
[----:B------:R-:W-:Y:S01]  /*1610*/  IADD3 R3, P3, PT, R6, R179, RZ ;  /* 0x000000b306037210 */ /* 0x000fe20007f7e0ff */
[----:B------:R1:W2:Y:S01]  /*1620*/  @P0 LDG.E.U8 R181, desc[UR20][R4.64] ;  /* 0x0000001404b50981 */ /* 0x0002a2000c1e1100 */
[----:B------:R-:W-:Y:S02]  /*1630*/  PLOP3.LUT P0, PT, PT, PT, UP1, 0x80, 0x8 ;  /* 0x000000000008781c */ /* 0x000fe40003f0f018 */
[----:B------:R-:W-:Y:S02]  /*1640*/  ISETP.LT.AND P1, PT, R10, UR22, P1 ;  /* 0x000000160a007c0c */ /* 0x000fe40008f21270 */
[----:B------:R-:W-:Y:S01]  /*1650*/  ISETP.LT.AND P0, PT, R11, UR22, P0 ;  /* 0x000000160b007c0c */ /* 0x000fe20008701270 */
[----:B------:R-:W-:Y:S01]  /*1660*/  IMAD.U32 R11, RZ, RZ, UR12 ;  /* 0x0000000cff0b7e24 */ /* 0x000fe2000f8e00ff */
[----:B------:R-:W-:-:S02]  /*1670*/  PRMT R190, RZ, 0x7610, R190 ;  /* 0x00007610ffbe7816 */ /* 0x000fc400000000be */
[----:B------:R-:W-:Y:S01]  /*1680*/  PRMT R189, RZ, 0x7610, R189 ;  /* 0x00007610ffbd7816 */ /* 0x000fe200000000bd */
[----:B-1----:R-:W-:Y:S01]  /*1690*/  IMAD.U32 R5, RZ, RZ, UR12 ;  /* 0x0000000cff057e24 */ /* 0x002fe2000f8e00ff */
[----:B------:R-:W-:-:S03]  /*16a0*/  IADD3 R4, P4, PT, R8, R179, RZ ;  /* 0x000000b308047210 */ /* 0x000fc60007f9e0ff */
[----:B------:R-:W-:Y:S01]  /*16b0*/  IMAD R68, R5, 0x2, R38 ;  /* 0x0000000205447824 */ /* 0x000fe200078e0226 */
[-C--:B------:R-:W-:Y:S01]  /*16c0*/  LEA.HI.X.SX32 R5, R6, R177.reuse, 0x1, P3 ;  /* 0x000000b106057211 */ /* 0x080fe200018f0eff */
[----:B------:R-:W-:Y:S01]  /*16d0*/  IMAD.U32 R69, RZ, RZ, UR12 ;  /* 0x0000000cff457e24 */ /* 0x000fe2000f8e00ff */
[----:B------:R-:W-:Y:S01]  /*16e0*/  LEA.HI.X.SX32 R6, R8, R177, 0x1, P4 ;  /* 0x000000b108067211 */ /* 0x000fe200020f0eff */
[----:B------:R-:W-:Y:S02]  /*16f0*/  IMAD R94, R7, 0x2, R68 ;  /* 0x00000002075e7824 */ /* 0x000fe400078e0244 */
[----:B------:R-:W-:Y:S02]  /*1700*/  @P0 IMAD.MOV.U32 R8, RZ, RZ, R3 ;  /* 0x000000ffff080224 */ /* 0x000fe400078e0003 */
[----:B------:R-:W-:Y:S02]  /*1710*/  IMAD R10, R11, 0x2, R94 ;  /* 0x000000020b0a7824 */ /* 0x000fe400078e025e */
[----:B------:R-:W-:-:S02]  /*1720*/  @P0 IMAD.MOV.U32 R9, RZ, RZ, R5 ;  /* 0x000000ffff090224 */ /* 0x000fc400078e0005 */
[----:B------:R-:W-:Y:S02]  /*1730*/  IMAD R40, R7, 0x2, R10 ;  /* 0x0000000207287824 */ /* 0x000fe400078e020a */
[----:B------:R-:W-:Y:S01]  /*1740*/  IMAD.U32 R12, RZ, RZ, UR12 ;  /* 0x0000000cff0c7e24 */ /* 0x000fe2000f8e00ff */
[----:B------:R1:W3:Y:S01]  /*1750*/  @P0 LDG.E.U8 R190, desc[UR20][R8.64] ;  /* 0x0000001408be0981 */ /* 0x0002e2000c1e1100 */
[----:B------:R-:W-:Y:S01]  /*1760*/  IMAD R69, R69, 0x2, R40 ;  /* 0x0000000245457824 */ /* 0x000fe200078e0228 */
[----:B------:R-:W-:-:S03]  /*1770*/  LOP3.LUT R14, R110, 0x18, RZ, 0xfc, !PT ;  /* 0x000000186e0e7812 */ /* 0x000fc600078efcff */
[----:B------:R-:W-:Y:S02]  /*1780*/  IMAD R12, R12, 0x4, R69 ;  /* 0x000000040c0c7824 */ /* 0x000fe400078e0245 */
[----:B-1----:R-:W-:Y:S02]  /*1790*/  @P1 IMAD.MOV.U32 R8, RZ, RZ, R4 ;  /* 0x000000ffff081224 */ /* 0x002fe400078e0004 */
[----:B------:R-:W-:Y:S01]  /*17a0*/  @P1 IMAD.MOV.U32 R9, RZ, RZ, R6 ;  /* 0x000000ffff091224 */ /* 0x000fe200078e0006 */
[----:B------:R-:W-:Y:S01]  /*17b0*/  PLOP3.LUT P0, PT, PT, PT, UP1, 0x80, 0x8 ;  /* 0x000000000008781c */ /* 0x000fe20003f0f018 */
[----:B------:R-:W-:-:S03]  /*17c0*/  IMAD R42, R7, 0x2, R12 ;  /* 0x00000002072a7824 */ /* 0x000fc600078e020c */
[----:B------:R1:W4:Y:S01]  /*17d0*/  @P1 LDG.E.U8 R189, desc[UR20][R8.64] ;  /* 0x0000001408bd1981 */ /* 0x000322000c1e1100 */
[----:B------:R-:W-:Y:S01]  /*17e0*/  ISETP.LT.AND P0, PT, R14, UR22, P0 ;  /* 0x000000160e007c0c */ /* 0x000fe20008701270 */
[----:B------:R-:W-:Y:S01]  /*17f0*/  IMAD.U32 R15, RZ, RZ, UR12 ;  /* 0x0000000cff0f7e24 */ /* 0x000fe2000f8e00ff */
[----:B------:R-:W-:Y:S02]  /*1800*/  LOP3.LUT R13, R110, 0x20, RZ, 0xfc, !PT ;  /* 0x000000206e0d7812 */ /* 0x000fe400078efcff */
[----:B------:R-:W-:Y:S02]  /*1810*/  PLOP3.LUT P1, PT, PT, PT, UP1, 0x80, 0x8 ;  /* 0x000000000008781c */ /* 0x000fe40003f2f018 */
[-C--:B------:R-:W-:Y:S02]  /*1820*/  IADD3 R7, P3, PT, R10, R179.reuse, RZ ;  /* 0x000000b30a077210 */ /* 0x080fe40007f7e0ff */
[----:B------:R-:W-:Y:S01]  /*1830*/  ISETP.LT.AND P1, PT, R13, UR22, P1 ;  /* 0x000000160d007c0c */ /* 0x000fe20008f21270 */
[----:B-1----:R-:W-:Y:S01]  /*1840*/  IMAD.U32 R9, RZ, RZ, UR12 ;  /* 0x0000000cff097e24 */ /* 0x002fe2000f8e00ff */
[----:B------:R-:W-:-:S02]  /*1850*/  IADD3 R8, P4, PT, R12, R179, RZ ;  /* 0x000000b30c087210 */ /* 0x000fc40007f9e0ff */
[----:B------:R-:W-:Y:S01]  /*1860*/  PRMT R186, RZ, 0x7610, R186 ;  /* 0x00007610ffba7816 */ /* 0x000fe200000000ba */
[----:B------:R-:W-:Y:S01]  /*1870*/  IMAD R72, R9, 0x2, R42 ;  /* 0x0000000209487824 */ /* 0x000fe200078e022a */
[-C--:B------:R-:W-:Y:S01]  /*1880*/  LEA.HI.X.SX32 R9, R10, R177.reuse, 0x1, P3 ;  /* 0x000000b10a097211 */ /* 0x080fe200018f0eff */
[----:B------:R-:W-:Y:S01]  /*1890*/  IMAD.U32 R75, RZ, RZ, UR12 ;  /* 0x0000000cff4b7e24 */ /* 0x000fe2000f8e00ff */
[----:B------:R-:W-:Y:S01]  /*18a0*/  LEA.HI.X.SX32 R10, R12, R177, 0x1, P4 ;  /* 0x000000b10c0a7211 */ /* 0x000fe200020f0eff */
[----:B------:R-:W-:Y:S01]  /*18b0*/  IMAD R96, R11, 0x2, R72 ;  /* 0x000000020b607824 */ /* 0x000fe200078e0248 */
[----:B------:R-:W-:Y:S01]  /*18c0*/  PRMT R185, RZ, 0x7610, R185 ;  /* 0x00007610ffb97816 */ /* 0x000fe200000000b9 */
[----:B------:R-:W-:Y:S02]  /*18d0*/  @P0 IMAD.MOV.U32 R12, RZ, RZ, R7 ;  /* 0x000000ffff0c0224 */ /* 0x000fe400078e0007 */
[----:B------:R-:W-:Y:S02]  /*18e0*/  IMAD R14, R15, 0x2, R96 ;  /* 0x000000020f0e7824 */ /* 0x000fe400078e0260 */
[----:B------:R-:W-:-:S02]  /*18f0*/  @P0 IMAD.MOV.U32 R13, RZ, RZ, R9 ;  /* 0x000000ffff0d0224 */ /* 0x000fc400078e0009 */
[----:B------:R-:W-:Y:S02]  /*1900*/  IMAD R44, R11, 0x2, R14 ;  /* 0x000000020b2c7824 */ /* 0x000fe400078e020e */
[----:B------:R-:W-:Y:S01]  /*1910*/  IMAD.U32 R16, RZ, RZ, UR12 ;  /* 0x0000000cff107e24 */ /* 0x000fe2000f8e00ff */
[----:B------:R1:W5:Y:S01]  /*1920*/  @P0 LDG.E.U8 R186, desc[UR20][R12.64] ;  /* 0x000000140cba0981 */ /* 0x000362000c1e1100 */
[----:B------:R-:W-:Y:S01]  /*1930*/  IMAD R75, R75, 0x2, R44 ;  /* 0x000000024b4b7824 */ /* 0x000fe200078e022c */
[----:B------:R-:W-:-:S03]  /*1940*/  LOP3.LUT R18, R110, 0x28, RZ, 0xfc, !PT ;  /* 0x000000286e127812 */ /* 0x000fc600078efcff */
[----:B------:R-:W-:Y:S02]  /*1950*/  IMAD R16, R16, 0x4, R75 ;  /* 0x0000000410107824 */ /* 0x000fe400078e024b */
[----:B-1----:R-:W-:Y:S02]  /*1960*/  @P1 IMAD.MOV.U32 R12, RZ, RZ, R8 ;  /* 0x000000ffff0c1224 */ /* 0x002fe400078e0008 */
[----:B------:R-:W-:Y:S01]  /*1970*/  @P1 IMAD.MOV.U32 R13, RZ, RZ, R10 ;  /* 0x000000ffff0d1224 */ /* 0x000fe200078e000a */
[----:B------:R-:W-:Y:S01]  /*1980*/  PLOP3.LUT P0, PT, PT, PT, UP1, 0x80, 0x8 ;  /* 0x000000000008781c */ /* 0x000fe20003f0f018 */
[----:B------:R-:W-:-:S03]  /*1990*/  IMAD R46, R11, 0x2, R16 ;  /* 0x000000020b2e7824 */ /* 0x000fc600078e0210 */
[----:B------:R1:W2:Y:S01]  /*19a0*/  @P1 LDG.E.U8 R185, desc[UR20][R12.64] ;  /* 0x000000140cb91981 */ /* 0x0002a2000c1e1100 */
        /* <DEDUP_REMOVED lines=20> */
[----:B------:R1:W2:Y:S01]  /*1af0*/  @P0 LDG.E.U8 R199, desc[UR20][R16.64] ;  /* 0x0000001410c70981 */ /* 0x0002a2000c1e1100 */
        /* <DEDUP_REMOVED lines=18> */
[-C--:B------:R-:W-:Y:S02]  /*1c20*/  LEA.HI.X.SX32 R17, R18, R177.reuse, 0x1, P3 ;  /* 0x000000b112117211 */ /* 0x080fe400018f0eff */
[----:B------:R-:W-:Y:S01]  /*1c30*/  LEA.HI.X.SX32 R18, R20, R177, 0x1, P4 ;  /* 0x000000b114127211 */ /* 0x000fe200020f0eff */
[----:B------:R-:W-:Y:S01]  /*1c40*/  IMAD R100, R19, 0x2, R78 ;  /* 0x0000000213647824 */ /* 0x000fe200078e024e */
[----:B------:R-:W-:Y:S01]  /*1c50*/  PRMT R195, RZ, 0x7610, R195 ;  /* 0x00007610ffc37816 */ /* 0x000fe200000000c3 */
[----:B------:R-:W-:Y:S02]  /*1c60*/  @P0 IMAD.MOV.U32 R20, RZ, RZ, R15 ;  /* 0x000000ffff140224 */ /* 0x000fe400078e000f */
[----:B------:R-:W-:Y:S02]  /*1c70*/  IMAD R22, R23, 0x2, R100 ;  /* 0x0000000217167824 */ /* 0x000fe400078e0264 */
[----:B------:R-:W-:-:S02]  /*1c80*/  @P0 IMAD.MOV.U32 R21, RZ, RZ, R17 ;  /* 0x000000ffff150224 */ /* 0x000fc400078e0011 */
[----:B------:R-:W-:-:S03]  /*1c90*/  IMAD R52, R19, 0x2, R22 ;  /* 0x0000000213347824 */ /* 0x000fc600078e0216 */
[----:B------:R1:W2:Y:S01]  /*1ca0*/  @P0 LDG.E.U8 R196, desc[UR20][R20.64] ;  /* 0x0000001414c40981 */ /* 0x0002a2000c1e1100 */
[----:B------:R-:W-:Y:S02]  /*1cb0*/  IMAD R82, R23, 0x2, R52 ;  /* 0x0000000217527824 */ /* 0x000fe400078e0234 */
[----:B------:R-:W-:Y:S02]  /*1cc0*/  IMAD.U32 R25, RZ, RZ, UR12 ;  /* 0x0000000cff197e24 */ /* 0x000fe4000f8e00ff */
[----:B------:R-:W-:Y:S01]  /*1cd0*/  IMAD R24, R19, 0x4, R82 ;  /* 0x0000000413187824 */ /* 0x000fe200078e0252 */
[----:B------:R-:W-:Y:S01]  /*1ce0*/  LOP3.LUT R27, R110, 0x48, RZ, 0xfc, !PT ;  /* 0x000000486e1b7812 */ /* 0x000fe200078efcff */
[----:B-1----:R-:W-:Y:S02]  /*1cf0*/  @P1 IMAD.MOV.U32 R20, RZ, RZ, R16 ;  /* 0x000000ffff141224 */ /* 0x002fe400078e0010 */
[----:B------:R-:W-:Y:S01]  /*1d00*/  @P1 IMAD.MOV.U32 R21, RZ, RZ, R18 ;  /* 0x000000ffff151224 */ /* 0x000fe200078e0012 */
[----:B------:R-:W-:Y:S01]  /*1d10*/  PLOP3.LUT P0, PT, PT, PT, UP1, 0x80, 0x8 ;  /* 0x000000000008781c */ /* 0x000fe20003f0f018 */
[----:B------:R-:W-:-:S03]  /*1d20*/  IMAD R54, R25, 0x2, R24 ;  /* 0x0000000219367824 */ /* 0x000fc600078e0218 */
[----:B------:R1:W2:Y:S01]  /*1d30*/  @P1 LDG.E.U8 R195, desc[UR20][R20.64] ;  /* 0x0000001414c31981 */ /* 0x0002a2000c1e1100 */
[----:B------:R-:W-:Y:S01]  /*1d40*/  ISETP.LT.AND P0, PT, R27, UR22, P0 ;  /* 0x000000161b007c0c */ /* 0x000fe20008701270 */
[----:B------:R-:W-:Y:S01]  /*1d50*/  IMAD.U32 R27, RZ, RZ, UR12 ;  /* 0x0000000cff1b7e24 */ /* 0x000fe2000f8e00ff */
[-C--:B------:R-:W-:Y:S02]  /*1d60*/  IADD3 R19, P3, PT, R22, R179.reuse, RZ ;  /* 0x000000b316137210 */ /* 0x080fe40007f7e0ff */
[----:B------:R-:W-:Y:S02]  /*1d70*/  LOP3.LUT R26, R110, 0x50, RZ, 0xfc, !PT ;  /* 0x000000506e1a7812 */ /* 0x000fe400078efcff */
[----:B------:R-:W-:Y:S02]  /*1d80*/  PLOP3.LUT P1, PT, PT, PT, UP1, 0x80, 0x8 ;  /* 0x000000000008781c */ /* 0x000fe40003f2f018 */
[----:B------:R-:W-:Y:S01]  /*1d90*/  PRMT R223, RZ, 0x7610, R223 ;  /* 0x00007610ffdf7816 */ /* 0x000fe200000000df */
[----:B-1----:R-:W-:Y:S01]  /*1da0*/  IMAD.U32 R21, RZ, RZ, UR12 ;  /* 0x0000000cff157e24 */ /* 0x002fe2000f8e00ff */
[----:B------:R-:W-:-:S02]  /*1db0*/  IADD3 R20, P4, PT, R24, R179, RZ ;  /* 0x000000b318147210 */ /* 0x000fc40007f9e0ff */
[----:B------:R-:W-:Y:S01]  /*1dc0*/  ISETP.LT.AND P1, PT, R26, UR22, P1 ;  /* 0x000000161a007c0c */ /* 0x000fe20008f21270 */
        /* <DEDUP_REMOVED lines=8> */
[----:B------:R-:W-:Y:S02]  /*1e50*/  IMAD.U32 R85, RZ, RZ, UR12 ;  /* 0x0000000cff557e24 */ /* 0x000fe4000f8e00ff */
[----:B------:R-:W-:Y:S01]  /*1e60*/  IMAD R56, R23, 0x2, R26 ;  /* 0x0000000217387824 */ /* 0x000fe200078e021a */
[----:B------:R1:W2:Y:S01]  /*1e70*/  @P0 LDG.E.U8 R223, desc[UR20][R24.64] ;  /* 0x0000001418df0981 */ /* 0x0002a2000c1e1100 */
[----:B------:R-:W-:Y:S01]  /*1e80*/  IMAD.U32 R28, RZ, RZ, UR12 ;  /* 0x0000000cff1c7e24 */ /* 0x000fe2000f8e00ff */
[----:B------:R-:W-:Y:S01]  /*1e90*/  LOP3.LUT R29, R110, 0x58, RZ, 0xfc, !PT ;  /* 0x000000586e1d7812 */ /* 0x000fe200078efcff */
[----:B------:R-:W-:Y:S01]  /*1ea0*/  IMAD R85, R85, 0x2, R56 ;  /* 0x0000000255557824 */ /* 0x000fe200078e0238 */
[----:B------:R-:W-:-:S03]  /*1eb0*/  PLOP3.LUT P0, PT, PT, PT, UP1, 0x80, 0x8 ;  /* 0x000000000008781c */ /* 0x000fc60003f0f018 */
[----:B------:R-:W-:Y:S01]  /*1ec0*/  IMAD R28, R28, 0x4, R85 ;  /* 0x000000041c1c7824 */ /* 0x000fe200078e0255 */
[----:B------:R-:W-:Y:S01]  /*1ed0*/  ISETP.LT.AND P0, PT, R29, UR22, P0 ;  /* 0x000000161d007c0c */ /* 0x000fe20008701270 */
[----:B-1----:R-:W-:Y:S02]  /*1ee0*/  @P1 IMAD.MOV.U32 R24, RZ, RZ, R20 ;  /* 0x000000ffff181224 */ /* 0x002fe400078e0014 */
[----:B------:R-:W-:Y:S02]  /*1ef0*/  @P1 IMAD.MOV.U32 R25, RZ, RZ, R22 ;  /* 0x000000ffff191224 */ /* 0x000fe400078e0016 */
[----:B------:R-:W-:Y:S01]  /*1f00*/  IMAD R58, R23, 0x2, R28 ;  /* 0x00000002173a7824 */ /* 0x000fe200078e021c */
[----:B------:R-:W-:Y:S02]  /*1f10*/  IADD3 R23, P3, PT, R26, R179, RZ ;  /* 0x000000b31a177210 */ /* 0x000fe40007f7e0ff */
[----:B------:R1:W2:Y:S01]  /*1f20*/  @P1 LDG.E.U8 R222, desc[UR20][R24.64] ;  /* 0x0000001418de1981 */ /* 0x0002a2000c1e1100 */
[----:B------:R-:W-:Y:S01]  /*1f30*/  PRMT R221, RZ, 0x7610, R221 ;  /* 0x00007610ffdd7816 */ /* 0x000fe200000000dd */
[----:B------:R-:W-:Y:S01]  /*1f40*/  IMAD R86, R27, 0x2, R58 ;  /* 0x000000021b567824 */ /* 0x000fe200078e023a */
[----:B------:R-:W-:Y:S01]  /*1f50*/  LOP3.LUT R31, R110, 0x60, RZ, 0xfc, !PT ;  /* 0x000000606e1f7812 */ /* 0x000fe200078efcff */
[----:B------:R-:W-:Y:S01]  /*1f60*/  IMAD.U32 R29, RZ, RZ, UR12 ;  /* 0x0000000cff1d7e24 */ /* 0x000fe2000f8e00ff */
[----:B------:R-:W-:-:S02]  /*1f70*/  PLOP3.LUT P1, PT, PT, PT, UP1, 0x80, 0x8 ;  /* 0x000000000008781c */ /* 0x000fc40003f2f018 */
[----:B------:R-:W-:Y:S02]  /*1f80*/  LOP3.LUT R30, R110, 0x68, RZ, 0xfc, !PT ;  /* 0x000000686e1e7812 */ /* 0x000fe400078efcff */
[----:B------:R-:W-:Y:S01]  /*1f90*/  ISETP.LT.AND P1, PT, R31, UR22, P1 ;  /* 0x000000161f007c0c */ /* 0x000fe20008f21270 */
[----:B-1----:R-:W-:Y:S01]  /*1fa0*/  IMAD.U32 R25, RZ, RZ, UR12 ;  /* 0x0000000cff197e24 */ /* 0x002fe2000f8e00ff */
[----:B------:R-:W-:Y:S01]  /*1fb0*/  LEA.HI.X.SX32 R24, R26, R177, 0x1, P3 ;  /* 0x000000b11a187211 */ /* 0x000fe200018f0eff */
[----:B------:R-:W-:Y:S01]  /*1fc0*/  @P0 IMAD.MOV.U32 R26, RZ, RZ, R23 ;  /* 0x000000ffff1a0224 */ /* 0x000fe200078e0017 */
[----:B------:R-:W-:Y:S01]  /*1fd0*/  PLOP3.LUT P3, PT, PT, PT, UP1, 0x80, 0x8 ;  /* 0x000000000008781c */ /* 0x000fe20003f6f018 */
[----:B------:R-:W-:Y:S02]  /*1fe0*/  IMAD R104, R25, 0x2, R86 ;  /* 0x0000000219687824 */ /* 0x000fe400078e0256 */
[----:B------:R-:W-:-:S05]  /*1ff0*/  @P0 IMAD.MOV.U32 R27, RZ, RZ, R24 ;  /* 0x000000ffff1b0224 */ /* 0x000fca00078e0018 */
[----:B------:R1:W2:Y:S01]  /*2000*/  @P0 LDG.E.U8 R221, desc[UR20][R26.64] ;  /* 0x000000141add0981 */ /* 0x0002a2000c1e1100 */
[----:B------:R-:W-:Y:S01]  /*2010*/  ISETP.LT.AND P0, PT, R30, UR22, P3 ;  /* 0x000000161e007c0c */ /* 0x000fe20009f01270 */
[C---:B------:R-:W-:Y:S01]  /*2020*/  IMAD R30, R29.reuse, 0x2, R104 ;  /* 0x000000021d1e7824 */ /* 0x040fe200078e0268 */
[-C--:B------:R-:W-:Y:S01]  /*2030*/  IADD3 R25, P3, PT, R28, R179.reuse, RZ ;  /* 0x000000b31c197210 */ /* 0x080fe20007f7e0ff */
[----:B------:R-:W-:Y:S01]  /*2040*/  IMAD.U32 R33, RZ, RZ, UR12 ;  /* 0x0000000cff217e24 */ /* 0x000fe2000f8e00ff */
[----:B------:R-:W-:Y:S01]  /*2050*/  PRMT R205, RZ, 0x7610, R205 ;  /* 0x00007610ffcd7816 */ /* 0x000fe200000000cd */
[----:B------:R-:W-:Y:S01]  /*2060*/  IMAD R60, R29, 0x2, R30 ;  /* 0x000000021d3c7824 */ /* 0x000fe200078e021e */
[----:B------:R-:W-:Y:S02]  /*2070*/  PRMT R226, RZ, 0x7610, R226 ;  /* 0x00007610ffe27816 */ /* 0x000fe400000000e2 */
[----:B-1----:R-:W-:Y:S02]  /*2080*/  IADD3 R26, P4, PT, R30, R179, RZ ;  /* 0x000000b31e1a7210 */ /* 0x002fe40007f9e0ff */
[----:B------:R-:W-:-:S02]  /*2090*/  LEA.HI.X.SX32 R27, R28, R177, 0x1, P3 ;  /* 0x000000b11c1b7211 */ /* 0x000fc400018f0eff */
[----:B------:R-:W-:Y:S01]  /*20a0*/  LEA.HI.X.SX32 R28, R30, R177, 0x1, P4 ;  /* 0x000000b11e1c7211 */ /* 0x000fe200020f0eff */
[----:B------:R-:W-:Y:S02]  /*20b0*/  @P1 IMAD.MOV.U32 R30, RZ, RZ, R25 ;  /* 0x000000ffff1e1224 */ /* 0x000fe400078e0019 */
[----:B------:R-:W-:Y:S02]  /*20c0*/  @P1 IMAD.MOV.U32 R31, RZ, RZ, R27 ;  /* 0x000000ffff1f1224 */ /* 0x000fe400078e001b */
[----:B------:R-:W-:Y:S01]  /*20d0*/  IMAD R88, R33, 0x2, R60 ;  /* 0x0000000221587824 */ /* 0x000fe200078e023c */
[----:B------:R-:W-:Y:S02]  /*20e0*/  LOP3.LUT R35, R110, 0x70, RZ, 0xfc, !PT ;  /* 0x000000706e237812 */ /* 0x000fe400078efcff */
[----:B------:R1:W2:Y:S01]  /*20f0*/  @P1 LDG.E.U8 R205, desc[UR20][R30.64] ;  /* 0x000000141ecd1981 */ /* 0x0002a2000c1e1100 */
[----:B------:R-:W-:Y:S01]  /*2100*/  IMAD R32, R29, 0x4, R88 ;  /* 0x000000041d207824 */ /* 0x000fe200078e0258 */
[----:B------:R-:W-:Y:S01]  /*2110*/  PLOP3.LUT P1, PT, PT, PT, UP1, 0x80, 0x8 ;  /* 0x000000000008781c */ /* 0x000fe20003f2f018 */
[----:B------:R-:W-:-:S02]  /*2120*/  IMAD.U32 R131, RZ, RZ, UR12 ;  /* 0x0000000cff837e24 */ /* 0x000fc4000f8e00ff */
[----:B------:R-:W-:Y:S01]  /*2130*/  IMAD R62, R33, 0x2, R32 ;  /* 0x00000002213e7824 */ /* 0x000fe200078e0220 */
[----:B------:R-:W-:Y:S01]  /*2140*/  ISETP.LT.AND P1, PT, R35, UR22, P1 ;  /* 0x0000001623007c0c */ /* 0x000fe20008f21270 */
[----:B------:R-:W-:Y:S01]  /*2150*/  IMAD.U32 R70, RZ, RZ, UR12 ;  /* 0x0000000cff467e24 */ /* 0x000fe2000f8e00ff */
[----:B------:R-:W-:Y:S01]  /*2160*/  IADD3 R29, P3, PT, R32, R179, RZ ;  /* 0x000000b3201d7210 */ /* 0x000fe20007f7e0ff */
[----:B-1----:R-:W-:Y:S02]  /*2170*/  @P0 IMAD.MOV.U32 R30, RZ, RZ, R26 ;  /* 0x000000ffff1e0224 */ /* 0x002fe400078e001a */
[----:B------:R-:W-:Y:S02]  /*2180*/  @P0 IMAD.MOV.U32 R31, RZ, RZ, R28 ;  /* 0x000000ffff1f0224 */ /* 0x000fe400078e001c */
[----:B------:R-:W-:Y:S01]  /*2190*/  IMAD R131, R131, 0x2, R62 ;  /* 0x0000000283837824 */ /* 0x000fe200078e023e */
[----:B------:R-:W-:Y:S01]  /*21a0*/  LOP3.LUT R33, R110, 0x78, RZ, 0xfc, !PT ;  /* 0x000000786e217812 */ /* 0x000fe200078efcff */
[----:B------:R-:W-:Y:S01]  /*21b0*/  IMAD.U32 R158, RZ, RZ, UR12 ;  /* 0x0000000cff9e7e24 */ /* 0x000fe2000f8e00ff */
[----:B------:R1:W2:Y:S01]  /*21c0*/  @P0 LDG.E.U8 R226, desc[UR20][R30.64] ;  /* 0x000000141ee20981 */ /* 0x0002a2000c1e1100 */
[----:B------:R-:W-:Y:S01]  /*21d0*/  PLOP3.LUT P0, PT, PT, PT, UP1, 0x80, 0x8 ;  /* 0x000000000008781c */ /* 0x000fe20003f0f018 */
[----:B------:R-:W-:Y:S01]  /*21e0*/  IMAD R155, R70, 0x2, R131 ;  /* 0x00000002469b7824 */ /* 0x000fe200078e0283 */
[----:B------:R-:W-:-:S02]  /*21f0*/  PRMT R225, RZ, 0x7610, R225 ;  /* 0x00007610ffe17816 */ /* 0x000fc400000000e1 */
[----:B------:R-:W-:Y:S01]  /*2200*/  ISETP.LT.AND P0, PT, R33, UR22, P0 ;  /* 0x0000001621007c0c */ /* 0x000fe20008701270 */
[----:B------:R-:W-:Y:S01]  /*2210*/  IMAD R158, R158, 0x2, R155 ;  /* 0x000000029e9e7824 */ /* 0x000fe200078e029b */
[----:B-1----:R-:W-:Y:S01]  /*2220*/  LEA.HI.X.SX32 R30, R32, R177, 0x1, P3 ;  /* 0x000000b1201e7211 */ /* 0x002fe200018f0eff */
[----:B------:R-:W-:Y:S01]  /*2230*/  @P1 IMAD.MOV.U32 R32, RZ, RZ, R29 ;  /* 0x000000ffff201224 */ /* 0x000fe200078e001d */
[----:B------:R-:W-:Y:S01]  /*2240*/  LOP3.LUT R31, R110, 0x2, RZ, 0xfc, !PT ;  /* 0x000000026e1f7812 */ /* 0x000fe200078efcff */
[----:B------:R-:W-:Y:S01]  /*2250*/  IMAD.U32 R147, RZ, RZ, UR12 ;  /* 0x0000000cff937e24 */ /* 0x000fe2000f8e00ff */
[----:B------:R-:W-:Y:S01]  /*2260*/  PLOP3.LUT P3, PT, PT, PT, UP1, 0x80, 0x8 ;  /* 0x000000000008781c */ /* 0x000fe20003f6f018 */
[----:B------:R-:W-:Y:S01]  /*2270*/  @P1 IMAD.MOV.U32 R33, RZ, RZ, R30 ;  /* 0x000000ffff211224 */ /* 0x000fe200078e001e */
[----:B------:R-:W-:Y:S01]  /*2280*/  IADD3 R165, P4, PT, R158, R179, RZ ;  /* 0x000000b39ea57210 */ /* 0x000fe20007f9e0ff */
[----:B------:R-:W-:-:S03]  /*2290*/  IMAD R147, R147, 0x2, R158 ;  /* 0x0000000293937824 */ /* 0x000fc600078e029e */
[----:B------:R1:W2:Y:S01]  /*22a0*/  @P1 LDG.E.U8 R225, desc[UR20][R32.64] ;  /* 0x0000001420e11981 */ /* 0x0002a2000c1e1100 */
[----:B------:R-:W-:Y:S02]  /*22b0*/  ISETP.LT.AND P1, PT, R31, UR22, P3 ;  /* 0x000000161f007c0c */ /* 0x000fe40009f21270 */
[----:B------:R-:W-:Y:S02]  /*22c0*/  IADD3 R31, P3, PT, R34, R179, RZ ;  /* 0x000000b3221f7210 */ /* 0x000fe40007f7e0ff */
[-C--:B------:R-:W-:Y:S02]  /*22d0*/  LEA.HI.X.SX32 R158, R158, R177.reuse, 0x1, P4 ;  /* 0x000000b19e9e7211 */ /* 0x080fe400020f0eff */
[----:B------:R-:W-:Y:S02]  /*22e0*/  PRMT R209, RZ, 0x7610, R209 ;  /* 0x00007610ffd17816 */ /* 0x000fe400000000d1 */
[----:B------:R-:W-:Y:S01]  /*22f0*/  PRMT R224, RZ, 0x7610, R224 ;  /* 0x00007610ffe07816 */ /* 0x000fe200000000e0 */
[----:B------:R-:W-:Y:S01]  /*2300*/  @P0 IMAD.MOV.U32 R35, RZ, RZ, R158 ;  /* 0x000000ffff230224 */ /* 0x000fe200078e009e */
[----:B-1----:R-:W-:Y:S01]  /*2310*/  LEA.HI.X.SX32 R32, R34, R177, 0x1, P3 ;  /* 0x000000b122207211 */ /* 0x002fe200018f0eff */
[----:B------:R-:W-:Y:S01]  /*2320*/  @P0 IMAD.MOV.U32 R34, RZ, RZ, R165 ;  /* 0x000000ffff220224 */ /* 0x000fe200078e00a5 */
[----:B------:R-:W-:-:S02]  /*2330*/  LOP3.LUT R33, R110, 0xa, RZ, 0xfc, !PT ;  /* 0x0000000a6e217812 */ /* 0x000fc400078efcff */
[----:B------:R-:W-:Y:S02]  /*2340*/  PLOP3.LUT P3, PT, PT, PT, UP1, 0x80, 0x8 ;  /* 0x000000000008781c */ /* 0x000fe40003f6f018 */
[----:B------:R1:W2:Y:S02]  /*2350*/  @P0 LDG.E.U8 R209, desc[UR20][R34.64] ;  /* 0x0000001422d10981 */ /* 0x0002a4000c1e1100 */
[----:B-1----:R-:W-:Y:S02]  /*2360*/  @P1 IMAD.MOV.U32 R34, RZ, RZ, R31 ;  /* 0x000000ffff221224 */ /* 0x002fe400078e001f */
[----:B------:R-:W-:-:S05]  /*2370*/  @P1 IMAD.MOV.U32 R35, RZ, RZ, R32 ;  /* 0x000000ffff231224 */ /* 0x000fca00078e0020 */
[----:B------:R1:W2:Y:S01]  /*2380*/  @P1 LDG.E.U8 R224, desc[UR20][R34.64] ;  /* 0x0000001422e01981 */ /* 0x0002a2000c1e1100 */
[----:B------:R-:W-:Y:S02]  /*2390*/  ISETP.LT.AND P1, PT, R33, UR22, P3 ;  /* 0x0000001621007c0c */ /* 0x000fe40009f21270 */
[----:B------:R-:W-:Y:S02]  /*23a0*/  IADD3 R33, P4, PT, R36, R179, RZ ;  /* 0x000000b324217210 */ /* 0x000fe40007f9e0ff */
[----:B------:R-:W-:Y:S02]  /*23b0*/  LOP3.LUT R37, R110, 0x12, RZ, 0xfc, !PT ;  /* 0x000000126e257812 */ /* 0x000fe400078efcff */
[----:B------:R-:W-:Y:S02]  /*23c0*/  PLOP3.LUT P0, PT, PT, PT, UP1, 0x80, 0x8 ;  /* 0x000000000008781c */ /* 0x000fe40003f0f018 */
[----:B------:R-:W-:Y:S02]  /*23d0*/  PLOP3.LUT P3, PT, PT, PT, UP1, 0x80, 0x8 ;  /* 0x000000000008781c */ /* 0x000fe40003f6f018 */
[----:B-1----:R-:W-:-:S02]  /*23e0*/  LEA.HI.X.SX32 R34, R36, R177, 0x1, P4 ;  /* 0x000000b124227211 */ /* 0x002fc400020f0eff */
[C---:B------:R-:W-:Y:S01]  /*23f0*/  LOP3.LUT R35, R110.reuse, 0x1a, RZ, 0xfc, !PT ;  /* 0x0000001a6e237812 */ /* 0x040fe200078efcff */
[----:B------:R-:W-:Y:S01]  /*2400*/  @P1 IMAD.MOV.U32 R36, RZ, RZ, R33 ;  /* 0x000000ffff241224 */ /* 0x000fe200078e0021 */
[----:B------:R-:W-:Y:S02]  /*2410*/  PRMT R206, RZ, 0x7610, R206 ;  /* 0x00007610ffce7816 */ /* 0x000fe400000000ce */
[----:B------:R-:W-:Y:S01]  /*2420*/  ISETP.LT.AND P0, PT, R37, UR22, P0 ;  /* 0x0000001625007c0c */ /* 0x000fe20008701270 */
[----:B------:R-:W-:Y:S01]  /*2430*/  @P1 IMAD.MOV.U32 R37, RZ, RZ, R34 ;  /* 0x000000ffff251224 */ /* 0x000fe200078e0022 */
[----:B------:R-:W-:Y:S02]  /*2440*/  LOP3.LUT R39, R110, 0x22, RZ, 0xfc, !PT ;  /* 0x000000226e277812 */ /* 0x000fe400078efcff */
[----:B------:R-:W-:Y:S02]  /*2450*/  PLOP3.LUT P4, PT, PT, PT, UP1, 0x80, 0x8 ;  /* 0x000000000008781c */ /* 0x000fe40003f8f018 */
[----:B------:R-:W-:Y:S01]  /*2460*/  ISETP.LT.AND P3, PT, R35, UR22, P3 ;  /* 0x0000001623007c0c */ /* 0x000fe20009f61270 */
[----:B------:R1:W2:Y:S01]  /*2470*/  @P1 LDG.E.U8 R206, desc[UR20][R36.64] ;  /* 0x0000001424ce1981 */ /* 0x0002a2000c1e1100 */
[----:B------:R-:W-:-:S02]  /*2480*/  IADD3 R35, P5, PT, R38, R179, RZ ;  /* 0x000000b326237210 */ /* 0x000fc40007fbe0ff */
[----:B------:R-:W-:Y:S02]  /*2490*/  ISETP.LT.AND P1, PT, R39, UR22, P4 ;  /* 0x0000001627007c0c */ /* 0x000fe4000a721270 */
[----:B------:R-:W-:Y:S02]  /*24a0*/  PRMT R219, RZ, 0x7610, R219 ;  /* 0x00007610ffdb7816 */ /* 0x000fe400000000db */
[----:B-1----:R-:W-:Y:S02]  /*24b0*/  IADD3 R36, P4, PT, R40, R179, RZ ;  /* 0x000000b328247210 */ /* 0x002fe40007f9e0ff */
[-C--:B------:R-:W-:Y:S02]  /*24c0*/  LEA.HI.X.SX32 R37, R38, R177.reuse, 0x1, P5 ;  /* 0x000000b126257211 */ /* 0x080fe400028f0eff */
[----:B------:R-:W-:Y:S01]  /*24d0*/  LEA.HI.X.SX32 R39, R40, R177, 0x1, P4 ;  /* 0x000000b128277211 */ /* 0x000fe200020f0eff */
[----:B------:R-:W-:Y:S02]  /*24e0*/  @P0 IMAD.MOV.U32 R40, RZ, RZ, R35 ;  /* 0x000000ffff280224 */ /* 0x000fe400078e0023 */
[----:B------:R-:W-:Y:S01]  /*24f0*/  @P0 IMAD.MOV.U32 R41, RZ, RZ, R37 ;  /* 0x000000ffff290224 */ /* 0x000fe200078e0025 */
[----:B------:R-:W-:Y:S01]  /*2500*/  IADD3 R38, P5, PT, R42, R179, RZ ;  /* 0x000000b32a267210 */ /* 0x000fe20007fbe0ff */
[----:B------:R-:W-:Y:S01]  /*2510*/  @P3 IMAD.MOV.U32 R43, RZ, RZ, R39 ;  /* 0x000000ffff2b3224 */ /* 0x000fe200078e0027 */
[----:B------:R-:W-:-:S02]  /*2520*/  PRMT R213, RZ, 0x7610, R213 ;  /* 0x00007610ffd57816 */ /* 0x000fc400000000d5 */
[----:B------:R1:W2:Y:S01]  /*2530*/  @P0 LDG.E.U8 R219, desc[UR20][R40.64] ;  /* 0x0000001428db0981 */ /* 0x0002a2000c1e1100 */
[----:B------:R-:W-:Y:S02]  /*2540*/  PRMT R207, RZ, 0x7610, R207 ;  /* 0x00007610ffcf7816 */ /* 0x000fe400000000cf */
[----:B-1----:R-:W-:Y:S01]  /*2550*/  LEA.HI.X.SX32 R40, R42, R177, 0x1, P5 ;  /* 0x000000b12a287211 */ /* 0x002fe200028f0eff */
[----:B------:R-:W-:Y:S01]  /*2560*/  @P3 IMAD.MOV.U32 R42, RZ, RZ, R36 ;  /* 0x000000ffff2a3224 */ /* 0x000fe200078e0024 */
[----:B------:R-:W-:-:S04]  /*2570*/  LOP3.LUT R47, R110, 0x2a, RZ, 0xfc, !PT ;  /* 0x0000002a6e2f7812 */ /* 0x000fc800078efcff */
[----:B------:R1:W2:Y:S01]  /*2580*/  @P3 LDG.E.U8 R213, desc[UR20][R42.64] ;  /* 0x000000142ad53981 */ /* 0x0002a2000c1e1100 */
[----:B------:R-:W-:Y:S01]  /*2590*/  PLOP3.LUT P0, PT, PT, PT, UP1, 0x80, 0x8 ;  /* 0x000000000008781c */ /* 0x000fe20003f0f018 */
[----:B-1----:R-:W-:Y:S02]  /*25a0*/  @P1 IMAD.MOV.U32 R42, RZ, RZ, R38 ;  /* 0x000000ffff2a1224 */ /* 0x002fe400078e0026 */
[----:B------:R-:W-:Y:S01]  /*25b0*/  @P1 IMAD.MOV.U32 R43, RZ, RZ, R40 ;  /* 0x000000ffff2b1224 */ /* 0x000fe200078e0028 */
[----:B------:R-:W-:-:S04]  /*25c0*/  LOP3.LUT R45, R110, 0x32, RZ, 0xfc, !PT ;  /* 0x000000326e2d7812 */ /* 0x000fc800078efcff */
[----:B------:R1:W2:Y:S01]  /*25d0*/  @P1 LDG.E.U8 R207, desc[UR20][R42.64] ;  /* 0x000000142acf1981 */ /* 0x0002a2000c1e1100 */
[----:B------:R-:W-:Y:S02]  /*25e0*/  ISETP.LT.AND P1, PT, R47, UR22, P0 ;  /* 0x000000162f007c0c */ /* 0x000fe40008721270 */
[----:B------:R-:W-:Y:S02]  /*25f0*/  PLOP3.LUT P3, PT, PT, PT, UP1, 0x80, 0x8 ;  /* 0x000000000008781c */ /* 0x000fe40003f6f018 */
[----:B------:R-:W-:Y:S02]  /*2600*/  IADD3 R41, P4, PT, R44, R179, RZ ;  /* 0x000000b32c297210 */ /* 0x000fe40007f9e0ff */
[----:B------:R-:W-:Y:S02]  /*2610*/  ISETP.LT.AND P0, PT, R45, UR22, P3 ;  /* 0x000000162d007c0c */ /* 0x000fe40009f01270 */
[----:B------:R-:W-:Y:S02]  /*2620*/  LOP3.LUT R47, R110, 0x3a, RZ, 0xfc, !PT ;  /* 0x0000003a6e2f7812 */ /* 0x000fe400078efcff */
[----:B------:R-:W-:-:S02]  /*2630*/  PLOP3.LUT P3, PT, PT, PT, UP1, 0x80, 0x8 ;  /* 0x000000000008781c */ /* 0x000fc40003f6f018 */
[----:B-1----:R-:W-:Y:S02]  /*2640*/  IADD3 R42, P5, PT, R46, R179, RZ ;  /* 0x000000b32e2a7210 */ /* 0x002fe40007fbe0ff */
[-C--:B------:R-:W-:Y:S02]  /*2650*/  LEA.HI.X.SX32 R43, R44, R177.reuse, 0x1, P4 ;  /* 0x000000b12c2b7211 */ /* 0x080fe400020f0eff */
[----:B------:R-:W-:Y:S02]  /*2660*/  PRMT R198, RZ, 0x7610, R198 ;  /* 0x00007610ffc67816 */ /* 0x000fe400000000c6 */
[----:B------:R-:W-:Y:S01]  /*2670*/  ISETP.LT.AND P3, PT, R47, UR22, P3 ;  /* 0x000000162f007c0c */ /* 0x000fe20009f61270 */
[----:B------:R-:W-:Y:S01]  /*2680*/  @P1 IMAD.MOV.U32 R47, RZ, RZ, R43 ;  /* 0x000000ffff2f1224 */ /* 0x000fe200078e002b */
[----:B------:R-:W-:Y:S01]  /*2690*/  LEA.HI.X.SX32 R44, R46, R177, 0x1, P5 ;  /* 0x000000b12e2c7211 */ /* 0x000fe200028f0eff */
[----:B------:R-:W-:Y:S01]  /*26a0*/  @P1 IMAD.MOV.U32 R46, RZ, RZ, R41 ;  /* 0x000000ffff2e1224 */ /* 0x000fe200078e0029 */
[----:B------:R-:W-:-:S02]  /*26b0*/  LOP3.LUT R45, R110, 0x42, RZ, 0xfc, !PT ;  /* 0x000000426e2d7812 */ /* 0x000fc400078efcff */
[----:B------:R-:W-:Y:S02]  /*26c0*/  PLOP3.LUT P4, PT, PT, PT, UP1, 0x80, 0x8 ;  /* 0x000000000008781c */ /* 0x000fe40003f8f018 */
[----:B------:R-:W-:Y:S01]  /*26d0*/  PRMT R208, RZ, 0x7610, R208 ;  /* 0x00007610ffd07816 */ /* 0x000fe200000000d0 */
[----:B------:R1:W2:Y:S01]  /*26e0*/  @P1 LDG.E.U8 R198, desc[UR20][R46.64] ;  /* 0x000000142ec61981 */ /* 0x0002a2000c1e1100 */
[----:B------:R-:W-:Y:S02]  /*26f0*/  ISETP.LT.AND P1, PT, R45, UR22, P4 ;  /* 0x000000162d007c0c */ /* 0x000fe4000a721270 */
[----:B------:R-:W-:Y:S01]  /*2700*/  IADD3 R45, P4, PT, R48, R179, RZ ;  /* 0x000000b3302d7210 */ /* 0x000fe20007f9e0ff */
[----:B-1----:R-:W-:Y:S02]  /*2710*/  @P0 IMAD.MOV.U32 R46, RZ, RZ, R42 ;  /* 0x000000ffff2e0224 */ /* 0x002fe400078e002a */
[----:B------:R-:W-:-:S05]  /*2720*/  @P0 IMAD.MOV.U32 R47, RZ, RZ, R44 ;  /* 0x000000ffff2f0224 */ /* 0x000fca00078e002c */
[----:B------:R1:W2:Y:S01]  /*2730*/  @P0 LDG.E.U8 R208, desc[UR20][R46.64] ;  /* 0x000000142ed00981 */ /* 0x0002a2000c1e1100 */
[----:B------:R-:W-:Y:S02]  /*2740*/  PRMT R201, RZ, 0x7610, R201 ;  /* 0x00007610ffc97816 */ /* 0x000fe400000000c9 */
[----:B-1----:R-:W-:Y:S02]  /*2750*/  IADD3 R46, P0, PT, R50, R179, RZ ;  /* 0x000000b3322e7210 */ /* 0x002fe40007f1e0ff */
[-C--:B------:R-:W-:Y:S02]  /*2760*/  LEA.HI.X.SX32 R47, R48, R177.reuse, 0x1, P4 ;  /* 0x000000b1302f7211 */ /* 0x080fe400020f0eff */
[----:B------:R-:W-:Y:S01]  /*2770*/  LEA.HI.X.SX32 R48, R50, R177, 0x1, P0 ;  /* 0x000000b132307211 */ /* 0x000fe200000f0eff */
[----:B------:R-:W-:Y:S02]  /*2780*/  @P3 IMAD.MOV.U32 R50, RZ, RZ, R45 ;  /* 0x000000ffff323224 */ /* 0x000fe400078e002d */
[----:B------:R-:W-:Y:S01]  /*2790*/  @P3 IMAD.MOV.U32 R51, RZ, RZ, R47 ;  /* 0x000000ffff333224 */ /* 0x000fe200078e002f */
[----:B------:R-:W-:-:S04]  /*27a0*/  PRMT R200, RZ, 0x7610, R200 ;  /* 0x00007610ffc87816 */ /* 0x000fc800000000c8 */
[----:B------:R1:W2:Y:S01]  /*27b0*/  @P3 LDG.E.U8 R201, desc[UR20][R50.64] ;  /* 0x0000001432c93981 */ /* 0x0002a2000c1e1100 */
[----:B------:R-:W-:Y:S02]  /*27c0*/  LOP3.LUT R49, R110, 0x4a, RZ, 0xfc, !PT ;  /* 0x0000004a6e317812 */ /* 0x000fe400078efcff */
[----:B------:R-:W-:Y:S01]  /*27d0*/  PLOP3.LUT P0, PT, PT, PT, UP1, 0x80, 0x8 ;  /* 0x000000000008781c */ /* 0x000fe20003f0f018 */
[----:B-1----:R-:W-:Y:S02]  /*27e0*/  @P1 IMAD.MOV.U32 R50, RZ, RZ, R46 ;  /* 0x000000ffff321224 */ /* 0x002fe400078e002e */
[----:B------:R-:W-:-:S05]  /*27f0*/  @P1 IMAD.MOV.U32 R51, RZ, RZ, R48 ;  /* 0x000000ffff331224 */ /* 0x000fca00078e0030 */
[----:B------:R1:W2:Y:S01]  /*2800*/  @P1 LDG.E.U8 R200, desc[UR20][R50.64] ;  /* 0x0000001432c81981 */ /* 0x0002a2000c1e1100 */
[----:B------:R-:W-:Y:S02]  /*2810*/  ISETP.LT.AND P1, PT, R49, UR22, P0 ;  /* 0x0000001631007c0c */ /* 0x000fe40008721270 */
[----:B------:R-:W-:Y:S02]  /*2820*/  IADD3 R49, P4, PT, R52, R179, RZ ;  /* 0x000000b334317210 */ /* 0x000fe40007f9e0ff */
[----:B------:R-:W-:Y:S02]  /*2830*/  LOP3.LUT R53, R110, 0x52, RZ, 0xfc, !PT ;  /* 0x000000526e357812 */ /* 0x000fe400078efcff */
[----:B------:R-:W-:Y:S02]  /*2840*/  PLOP3.LUT P0, PT, PT, PT, UP1, 0x80, 0x8 ;  /* 0x000000000008781c */ /* 0x000fe40003f0f018 */
[----:B-1----:R-:W-:Y:S02]  /*2850*/  LEA.HI.X.SX32 R50, R52, R177, 0x1, P4 ;  /* 0x000000b134327211 */ /* 0x002fe400020f0eff */
[----:B------:R-:W-:-:S02]  /*2860*/  LOP3.LUT R51, R110, 0x5a, RZ, 0xfc, !PT ;  /* 0x0000005a6e337812 */ /* 0x000fc400078efcff */
[----:B------:R-:W-:Y:S01]  /*2870*/  PLOP3.LUT P3, PT, PT, PT, UP1, 0x80, 0x8 ;  /* 0x000000000008781c */ /* 0x000fe20003f6f018 */
        /* <DEDUP_REMOVED lines=48> */
[C---:B------:R-:W-:Y:S01]  /*2b80*/  IADD3 R171, P4, PT, R147.reuse, R179, RZ ;  /* 0x000000b393ab7210 */ /* 0x040fe20007f9e0ff */
[----:B-1----:R-:W-:Y:S02]  /*2b90*/  @P0 IMAD.MOV.U32 R62, RZ, RZ, R58 ;  /* 0x000000ffff3e0224 */ /* 0x002fe400078e003a */
[----:B------:R-:W-:Y:S01]  /*2ba0*/  @P0 IMAD.MOV.U32 R63, RZ, RZ, R60 ;  /* 0x000000ffff3f0224 */ /* 0x000fe200078e003c */
[----:B------:R-:W-:-:S04]  /*2bb0*/  LEA.HI.X.SX32 R169, R147, R177, 0x1, P4 ;  /* 0x000000b193a97211 */ /* 0x000fc800020f0eff */
[----:B------:R1:W2:Y:S01]  /*2bc0*/  @P0 LDG.E.U8 R193, desc[UR20][R62.64] ;  /* 0x000000143ec10981 */ /* 0x0002a2000c1e1100 */
[C---:B------:R-:W-:Y:S01]  /*2bd0*/  IADD3 R61, P0, PT, R64.reuse, R179, RZ ;  /* 0x000000b3403d7210 */ /* 0x040fe20007f1e0ff */
[----:B------:R-:W-:Y:S01]  /*2be0*/  @P3 IMAD.MOV.U32 R65, RZ, RZ, R169 ;  /* 0x000000ffff413224 */ /* 0x000fe200078e00a9 */
[----:B------:R-:W-:Y:S02]  /*2bf0*/  PRMT R188, RZ, 0x7610, R188 ;  /* 0x00007610ffbc7816 */ /* 0x000fe400000000bc */
[----:B-1----:R-:W-:Y:S01]  /*2c00*/  LEA.HI.X.SX32 R62, R64, R177, 0x1, P0 ;  /* 0x000000b1403e7211 */ /* 0x002fe200000f0eff */
        /* <DEDUP_REMOVED lines=14> */
[----:B------:R-:W-:Y:S02]  /*2cf0*/  PLOP3.LUT P3, PT, PT, PT, UP1, 0x80, 0x8 ;  /* 0x000000000008781c */ /* 0x000fe40003f6f018 */
[----:B------:R-:W-:Y:S01]  /*2d00*/  ISETP.LT.AND P0, PT, R67, UR22, P0 ;  /* 0x0000001643007c0c */ /* 0x000fe20008701270 */
[----:B------:R-:W-:Y:S01]  /*2d10*/  @P1 IMAD.MOV.U32 R66, RZ, RZ, R63 ;  /* 0x000000ffff421224 */ /* 0x000fe200078e003f */
[----:B------:R-:W-:Y:S01]  /*2d20*/  PRMT R187, RZ, 0x7610, R187 ;  /* 0x00007610ffbb7816 */ /* 0x000fe200000000bb */
[----:B------:R-:W-:Y:S01]  /*2d30*/  @P1 IMAD.MOV.U32 R67, RZ, RZ, R64 ;  /* 0x000000ffff431224 */ /* 0x000fe200078e0040 */
[----:B------:R-:W-:Y:S02]  /*2d40*/  ISETP.LT.AND P3, PT, R65, UR22, P3 ;  /* 0x0000001641007c0c */ /* 0x000fe40009f61270 */
[----:B------:R-:W-:Y:S02]  /*2d50*/  IADD3 R65, P5, PT, R68, R179, RZ ;  /* 0x000000b344417210 */ /* 0x000fe40007fbe0ff */
[----:B------:R-:W-:Y:S01]  /*2d60*/  LOP3.LUT R70, R110, 0x24, RZ, 0xfc, !PT ;  /* 0x000000246e467812 */ /* 0x000fe200078efcff */
[----:B------:R1:W2:Y:S01]  /*2d70*/  @P1 LDG.E.U8 R187, desc[UR20][R66.64] ;  /* 0x0000001442bb1981 */ /* 0x0002a2000c1e1100 */
[----:B------:R-:W-:-:S02]  /*2d80*/  PLOP3.LUT P4, PT, PT, PT, UP1, 0x80, 0x8 ;  /* 0x000000000008781c */ /* 0x000fc40003f8f018 */
[----:B------:R-:W-:Y:S02]  /*2d90*/  PRMT R184, RZ, 0x7610, R184 ;  /* 0x00007610ffb87816 */ /* 0x000fe400000000b8 */
[----:B------:R-:W-:Y:S02]  /*2da0*/  ISETP.LT.AND P1, PT, R70, UR22, P4 ;  /* 0x0000001646007c0c */ /* 0x000fe4000a721270 */
[----:B-1----:R-:W-:Y:S02]  /*2db0*/  LEA.HI.X.SX32 R67, R68, R177, 0x1, P5 ;  /* 0x000000b144437211 */ /* 0x002fe400028f0eff */
[-C--:B------:R-:W-:Y:S01]  /*2dc0*/  IADD3 R66, P4, PT, R69, R179.reuse, RZ ;  /* 0x000000b345427210 */ /* 0x080fe20007f9e0ff */
[----:B------:R-:W-:Y:S02]  /*2dd0*/  @P0 IMAD.MOV.U32 R70, RZ, RZ, R65 ;  /* 0x000000ffff460224 */ /* 0x000fe400078e0041 */
[----:B------:R-:W-:Y:S01]  /*2de0*/  @P0 IMAD.MOV.U32 R71, RZ, RZ, R67 ;  /* 0x000000ffff470224 */ /* 0x000fe200078e0043 */
[----:B------:R-:W-:-:S02]  /*2df0*/  IADD3 R68, P5, PT, R72, R179, RZ ;  /* 0x000000b348447210 */ /* 0x000fc40007fbe0ff */
[-C--:B------:R-:W-:Y:S02]  /*2e00*/  LEA.HI.X.SX32 R69, R69, R177.reuse, 0x1, P4 ;  /* 0x000000b145457211 */ /* 0x080fe400020f0eff */
[----:B------:R1:W2:Y:S01]  /*2e10*/  @P0 LDG.E.U8 R184, desc[UR20][R70.64] ;  /* 0x0000001446b80981 */ /* 0x0002a2000c1e1100 */
[----:B------:R-:W-:Y:S02]  /*2e20*/  PRMT R183, RZ, 0x7610, R183 ;  /* 0x00007610ffb77816 */ /* 0x000fe400000000b7 */
[----:B------:R-:W-:Y:S01]  /*2e30*/  @P3 IMAD.MOV.U32 R73, RZ, RZ, R69 ;  /* 0x000000ffff493224 */ /* 0x000fe200078e0045 */
        /* <DEDUP_REMOVED lines=16> */
[----:B-1----:R-:W-:Y:S02]  /*2f40*/  LEA.HI.X.SX32 R73, R75, R177, 0x1, P4 ;  /* 0x000000b14b497211 */ /* 0x002fe400020f0eff */
[----:B------:R-:W-:Y:S02]  /*2f50*/  IADD3 R72, P5, PT, R74, R179, RZ ;  /* 0x000000b34a487210 */ /* 0x000fe40007fbe0ff */
[----:B------:R-:W-:Y:S01]  /*2f60*/  PRMT R180, RZ, 0x7610, R180 ;  /* 0x00007610ffb47816 */ /* 0x000fe200000000b4 */
[----:B------:R-:W-:Y:S01]  /*2f70*/  @P1 IMAD.MOV.U32 R77, RZ, RZ, R73 ;  /* 0x000000ffff4d1224 */ /* 0x000fe200078e0049 */
[----:B------:R-:W-:Y:S01]  /*2f80*/  ISETP.LT.AND P3, PT, R76, UR22, P3 ;  /* 0x000000164c007c0c */ /* 0x000fe20009f61270 */
[----:B------:R-:W-:Y:S01]  /*2f90*/  @P1 IMAD.MOV.U32 R76, RZ, RZ, R71 ;  /* 0x000000ffff4c1224 */ /* 0x000fe200078e0047 */
[----:B------:R-:W-:Y:S02]  /*2fa0*/  LEA.HI.X.SX32 R74, R74, R177, 0x1, P5 ;  /* 0x000000b14a4a7211 */ /* 0x000fe400028f0eff */
[----:B------:R-:W-:-:S02]  /*2fb0*/  LOP3.LUT R80, R110, 0x44, RZ, 0xfc, !PT ;  /* 0x000000446e507812 */ /* 0x000fc400078efcff */
[----:B------:R-:W-:Y:S01]  /*2fc0*/  PLOP3.LUT P4, PT, PT, PT, UP1, 0x80, 0x8 ;  /* 0x000000000008781c */ /* 0x000fe20003f8f018 */
[----:B------:R1:W2:Y:S01]  /*2fd0*/  @P1 LDG.E.U8 R180, desc[UR20][R76.64] ;  /* 0x000000144cb41981 */ /* 0x0002a2000c1e1100 */
[----:B------:R-:W-:Y:S02]  /*2fe0*/  PRMT R178, RZ, 0x7610, R178 ;  /* 0x00007610ffb27816 */ /* 0x000fe400000000b2 */
[----:B------:R-:W-:Y:S02]  /*2ff0*/  ISETP.LT.AND P1, PT, R80, UR22, P4 ;  /* 0x0000001650007c0c */ /* 0x000fe4000a721270 */
[----:B------:R-:W-:Y:S01]  /*3000*/  IADD3 R75, P4, PT, R79, R179, RZ ;  /* 0x000000b34f4b7210 */ /* 0x000fe20007f9e0ff */
[----:B-1----:R-:W-:Y:S02]  /*3010*/  @P0 IMAD.MOV.U32 R76, RZ, RZ, R72 ;  /* 0x000000ffff4c0224 */ /* 0x002fe400078e0048 */
[----:B------:R-:W-:-:S05]  /*3020*/  @P0 IMAD.MOV.U32 R77, RZ, RZ, R74 ;  /* 0x000000ffff4d0224 */ /* 0x000fca00078e004a */
[----:B------:R1:W2:Y:S01]  /*3030*/  @P0 LDG.E.U8 R178, desc[UR20][R76.64] ;  /* 0x000000144cb20981 */ /* 0x0002a2000c1e1100 */
[----:B------:R-:W-:Y:S01]  /*3040*/  PRMT R176, RZ, 0x7610, R176 ;  /* 0x00007610ffb07816 */ /* 0x000fe200000000b0 */
[----:B------:R-:W-:Y:S01]  /*3050*/  @P3 IMAD.MOV.U32 R80, RZ, RZ, R75 ;  /* 0x000000ffff503224 */ /* 0x000fe200078e004b */
[----:B------:R-:W-:Y:S02]  /*3060*/  LOP3.LUT R83, R110, 0x4c, RZ, 0xfc, !PT ;  /* 0x0000004c6e537812 */ /* 0x000fe400078efcff */
[----:B------:R-:W-:Y:S02]  /*3070*/  PLOP3.LUT P0, PT, PT, PT, UP1, 0x80, 0x8 ;  /* 0x000000000008781c */ /* 0x000fe40003f0f018 */
[----:B-1----:R-:W-:Y:S02]  /*3080*/  LEA.HI.X.SX32 R77, R79, R177, 0x1, P4 ;  /* 0x000000b14f4d7211 */ /* 0x002fe400020f0eff */
[----:B------:R-:W-:-:S03]  /*3090*/  IADD3 R76, P5, PT, R78, R179, RZ ;  /* 0x000000b34e4c7210 */ /* 0x000fc60007fbe0ff */
[----:B------:R-:W-:Y:S01]  /*30a0*/  @P3 IMAD.MOV.U32 R81, RZ, RZ, R77 ;  /* 0x000000ffff513224 */ /* 0x000fe200078e004d */
[----:B------:R-:W-:Y:S02]  /*30b0*/  LEA.HI.X.SX32 R78, R78, R177, 0x1, P5 ;  /* 0x000000b14e4e7211 */ /* 0x000fe400028f0eff */
[----:B------:R-:W-:Y:S02]  /*30c0*/  ISETP.LT.AND P0, PT, R83, UR22, P0 ;  /* 0x0000001653007c0c */ /* 0x000fe40008701270 */
[----:B------:R-:W-:Y:S01]  /*30d0*/  PRMT R174, RZ, 0x7610, R174 ;  /* 0x00007610ffae7816 */ /* 0x000fe200000000ae */
[----:B------:R1:W2:Y:S01]  /*30e0*/  @P3 LDG.E.U8 R176, desc[UR20][R80.64] ;  /* 0x0000001450b03981 */ /* 0x0002a2000c1e1100 */
[----:B------:R-:W-:Y:S02]  /*30f0*/  IADD3 R79, P3, PT, R82, R179, RZ ;  /* 0x000000b3524f7210 */ /* 0x000fe40007f7e0ff */
[----:B------:R-:W-:Y:S01]  /*3100*/  LOP3.LUT R83, R110, 0x54, RZ, 0xfc, !PT ;  /* 0x000000546e537812 */ /* 0x000fe200078efcff */
[----:B-1----:R-:W-:-:S02]  /*3110*/  @P1 IMAD.MOV.U32 R80, RZ, RZ, R76 ;  /* 0x000000ffff501224 */ /* 0x002fc400078e004c */
[----:B------:R-:W-:-:S05]  /*3120*/  @P1 IMAD.MOV.U32 R81, RZ, RZ, R78 ;  /* 0x000000ffff511224 */ /* 0x000fca00078e004e */
[----:B------:R1:W2:Y:S01]  /*3130*/  @P1 LDG.E.U8 R174, desc[UR20][R80.64] ;  /* 0x0000001450ae1981 */ /* 0x0002a2000c1e1100 */
[----:B------:R-:W-:Y:S02]  /*3140*/  PLOP3.LUT P1, PT, PT, PT, UP1, 0x80, 0x8 ;  /* 0x000000000008781c */ /* 0x000fe40003f2f018 */
[----:B------:R-:W-:Y:S02]  /*3150*/  PRMT R172, RZ, 0x7610, R172 ;  /* 0x00007610ffac7816 */ /* 0x000fe400000000ac */
[----:B------:R-:W-:Y:S02]  /*3160*/  ISETP.LT.AND P1, PT, R83, UR22, P1 ;  /* 0x0000001653007c0c */ /* 0x000fe40008f21270 */
[----:B-1----:R-:W-:Y:S01]  /*3170*/  LEA.HI.X.SX32 R80, R82, R177, 0x1, P3 ;  /* 0x000000b152507211 */ /* 0x002fe200018f0eff */
[----:B------:R-:W-:Y:S01]  /*3180*/  @P0 IMAD.MOV.U32 R82, RZ, RZ, R79 ;  /* 0x000000ffff520224 */ /* 0x000fe200078e004f */
[----:B------:R-:W-:-:S03]  /*3190*/  LOP3.LUT R149, R110, 0x5c, RZ, 0xfc, !PT ;  /* 0x0000005c6e957812 */ /* 0x000fc600078efcff */
[----:B------:R-:W-:Y:S01]  /*31a0*/  @P0 IMAD.MOV.U32 R83, RZ, RZ, R80 ;  /* 0x000000ffff530224 */ /* 0x000fe200078e0050 */
[----:B------:R-:W-:Y:S02]  /*31b0*/  PLOP3.LUT P3, PT, PT, PT, UP1, 0x80, 0x8 ;  /* 0x000000000008781c */ /* 0x000fe40003f6f018 */
[----:B------:R-:W-:Y:S02]  /*31c0*/  LOP3.LUT R148, R110, 0x64, RZ, 0xfc, !PT ;  /* 0x000000646e947812 */ /* 0x000fe400078efcff */
[----:B------:R-:W-:Y:S01]  /*31d0*/  PLOP3.LUT P4, PT, PT, PT, UP1, 0x80, 0x8 ;  /* 0x000000000008781c */ /* 0x000fe20003f8f018 */
[----:B------:R1:W2:Y:S01]  /*31e0*/  @P0 LDG.E.U8 R172, desc[UR20][R82.64] ;  /* 0x0000001452ac0981 */ /* 0x0002a2000c1e1100 */
[----:B------:R-:W-:Y:S02]  /*31f0*/  ISETP.LT.AND P0, PT, R149, UR22, P3 ;  /* 0x0000001695007c0c */ /* 0x000fe40009f01270 */
[----:B------:R-:W-:Y:S02]  /*3200*/  ISETP.LT.AND P3, PT, R148, UR22, P4 ;  /* 0x0000001694007c0c */ /* 0x000fe4000a761270 */
[----:B------:R-:W-:-:S04]  /*3210*/  IADD3 R81, P4, PT, R84, R179, RZ ;  /* 0x000000b354517210 */ /* 0x000fc80007f9e0ff */
[----:B------:R-:W-:Y:S02]  /*3220*/  LEA.HI.X.SX32 R84, R84, R177, 0x1, P4 ;  /* 0x000000b154547211 */ /* 0x000fe400020f0eff */
[C---:B-1----:R-:W-:Y:S01]  /*3230*/  IADD3 R82, P5, PT, R85.reuse, R179, RZ ;  /* 0x000000b355527210 */ /* 0x042fe20007fbe0ff */
[----:B------:R-:W-:Y:S01]  /*3240*/  @P1 IMAD.MOV.U32 R148, RZ, RZ, R81 ;  /* 0x000000ffff941224 */ /* 0x000fe200078e0051 */
[----:B------:R-:W-:Y:S01]  /*3250*/  PRMT R170, RZ, 0x7610, R170 ;  /* 0x00007610ffaa7816 */ /* 0x000fe200000000aa */
[----:B------:R-:W-:Y:S01]  /*3260*/  @P1 IMAD.MOV.U32 R149, RZ, RZ, R84 ;  /* 0x000000ffff951224 */ /* 0x000fe200078e0054 */
[----:B------:R-:W-:Y:S02]  /*3270*/  LEA.HI.X.SX32 R85, R85, R177, 0x1, P5 ;  /* 0x000000b155557211 */ /* 0x000fe400028f0eff */
[C---:B------:R-:W-:Y:S02]  /*3280*/  IADD3 R83, P6, PT, R86.reuse, R179, RZ ;  /* 0x000000b356537210 */ /* 0x040fe40007fde0ff */
[----:B------:R-:W-:Y:S01]  /*3290*/  PRMT R168, RZ, 0x7610, R168 ;  /* 0x00007610ffa87816 */ /* 0x000fe200000000a8 */
[----:B------:R1:W2:Y:S01]  /*32a0*/  @P1 LDG.E.U8 R170, desc[UR20][R148.64] ;  /* 0x0000001494aa1981 */ /* 0x0002a2000c1e1100 */
[----:B------:R-:W-:Y:S01]  /*32b0*/  LEA.HI.X.SX32 R86, R86, R177, 0x1, P6 ;  /* 0x000000b156567211 */ /* 0x000fe200030f0eff */
[----:B------:R-:W-:Y:S01]  /*32c0*/  VIADD R161, R210, 0x1a ;  /* 0x0000001ad2a17836 */ /* 0x000fe20000000000 */
[----:B------:R-:W-:Y:S01]  /*32d0*/  PRMT R164, RZ, 0x7610, R164 ;  /* 0x00007610ffa47816 */ /* 0x000fe200000000a4 */
[----:B-1----:R-:W-:-:S02]  /*32e0*/  @P0 IMAD.MOV.U32 R148, RZ, RZ, R82 ;  /* 0x000000ffff940224 */ /* 0x002fc400078e0052 */
[----:B------:R-:W-:Y:S01]  /*32f0*/  @P0 IMAD.MOV.U32 R149, RZ, RZ, R85 ;  /* 0x000000ffff950224 */ /* 0x000fe200078e0055 */
[----:B------:R-:W-:-:S04]  /*3300*/  IABS R151, R161 ;  /* 0x000000a100977213 */ /* 0x000fc80000000000 */
[----:B------:R1:W2:Y:S01]  /*3310*/  @P0 LDG.E.U8 R168, desc[UR20][R148.64] ;  /* 0x0000001494a80981 */ /* 0x0002a2000c1e1100 */
[----:B------:R-:W-:Y:S01]  /*3320*/  VIADD R175, R210, 0x1f ;  /* 0x0000001fd2af7836 */ /* 0x000fe20000000000 */
[C---:B------:R-:W-:Y:S01]  /*3330*/  ISETP.GT.U32.AND P0, PT, R90.reuse, R145, PT ;  /* 0x000000915a00720c */ /* 0x040fe20003f04070 */
[----:B-1----:R-:W-:Y:S02]  /*3340*/  @P3 IMAD.MOV.U32 R148, RZ, RZ, R83 ;  /* 0x000000ffff943224 */ /* 0x002fe400078e0053 */
[----:B------:R-:W-:Y:S01]  /*3350*/  @P3 IMAD.MOV.U32 R149, RZ, RZ, R86 ;  /* 0x000000ffff953224 */ /* 0x000fe200078e0056 */
[----:B------:R-:W-:-:S04]  /*3360*/  ISETP.GT.U32.AND P5, PT, R90, R140, PT ;  /* 0x0000008c5a00720c */ /* 0x000fc80003fa4070 */
[----:B------:R1:W2:Y:S01]  /*3370*/  @P3 LDG.E.U8 R164, desc[UR20][R148.64] ;  /* 0x0000001494a43981 */ /* 0x0002a2000c1e1100 */
[----:B------:R-:W-:Y:S01]  /*3380*/  IABS R173, R175 ;  /* 0x000000af00ad7213 */ /* 0x000fe20000000000 */
[----:B-1----:R-:W-:-:S04]  /*3390*/  IMAD.HI.U32 R148, R130, R151, RZ ;  /* 0x0000009782947227 */ /* 0x002fc800078e00ff */
[----:B------:R-:W-:-:S04]  /*33a0*/  IMAD.MOV R148, RZ, RZ, -R148 ;  /* 0x000000ffff947224 */ /* 0x000fc800078e0a94 */
[----:B------:R-:W-:Y:S02]  /*33b0*/  IMAD R151, R90, R148, R151 ;  /* 0x000000945a977224 */ /* 0x000fe400078e0297 */
[----:B------:R-:W-:-:S04]  /*33c0*/  IMAD.HI.U32 R148, R130, R173, RZ ;  /* 0x000000ad82947227 */ /* 0x000fc800078e00ff */
[----:B------:R-:W-:Y:S02]  /*33d0*/  IMAD.MOV R148, RZ, RZ, -R148 ;  /* 0x000000ffff947224 */ /* 0x000fe400078e0a94 */
[--C-:B------:R-:W-:Y:S01]  /*33e0*/  @!P0 IMAD.IADD R145, R145, 0x1, -R90.reuse ;  /* 0x0000000191918824 */ /* 0x100fe200078e0a5a */
[----:B------:R-:W-:Y:S01]  /*33f0*/  ISETP.GT.U32.AND P0, PT, R90, R137, PT ;  /* 0x000000895a00720c */ /* 0x000fe20003f04070 */
[----:B------:R-:W-:Y:S01]  /*3400*/  @!P5 IMAD.IADD R140, R140, 0x1, -R90 ;  /* 0x000000018c8cd824 */ /* 0x000fe200078e0a5a */
[C---:B------:R-:W-:Y:S01]  /*3410*/  ISETP.GT.U32.AND P1, PT, R90.reuse, R141, PT ;  /* 0x0000008d5a00720c */ /* 0x040fe20003f24070 */
[C---:B------:R-:W-:Y:S01]  /*3420*/  IMAD R173, R90.reuse, R148, R173 ;  /* 0x000000945aad7224 */ /* 0x040fe200078e02ad */
[C---:B------:R-:W-:Y:S02]  /*3430*/  ISETP.GT.U32.AND P5, PT, R90.reuse, R95, PT ;  /* 0x0000005f5a00720c */ /* 0x040fe40003fa4070 */
[C---:B------:R-:W-:Y:S02]  /*3440*/  ISETP.GT.U32.AND P4, PT, R90.reuse, R91, PT ;  /* 0x0000005b5a00720c */ /* 0x040fe40003f84070 */
[----:B------:R-:W-:Y:S01]  /*3450*/  ISETP.GT.U32.AND P3, PT, R90, R173, PT ;  /* 0x000000ad5a00720c */ /* 0x000fe20003f64070 */
[----:B------:R-:W-:-:S04]  /*3460*/  VIADD R162, R210, 0x19 ;  /* 0x00000019d2a27836 */ /* 0x000fc80000000000 */
[--C-:B------:R-:W-:Y:S01]  /*3470*/  @!P0 IMAD.IADD R137, R137, 0x1, -R90.reuse ;  /* 0x0000000189898824 */ /* 0x100fe200078e0a5a */
[C---:B------:R-:W-:Y:S01]  /*3480*/  ISETP.GT.U32.AND P0, PT, R90.reuse, R133, PT ;  /* 0x000000855a00720c */ /* 0x040fe20003f04070 */
[--C-:B------:R-:W-:Y:S01]  /*3490*/  @!P1 IMAD.IADD R141, R141, 0x1, -R90.reuse ;  /* 0x000000018d8d9824 */ /* 0x100fe200078e0a5a */
[C---:B------:R-:W-:Y:S01]  /*34a0*/  ISETP.GT.U32.AND P1, PT, R90.reuse, R93, PT ;  /* 0x0000005d5a00720c */ /* 0x040fe20003f24070 */
[--C-:B------:R-:W-:Y:S01]  /*34b0*/  @!P5 IMAD.IADD R95, R95, 0x1, -R90.reuse ;  /* 0x000000015f5fd824 */ /* 0x100fe200078e0a5a */
[C---:B------:R-:W-:Y:S01]  /*34c0*/  ISETP.GT.U32.AND P5, PT, R90.reuse, R123, PT ;  /* 0x0000007b5a00720c */ /* 0x040fe20003fa4070 */
[--C-:B------:R-:W-:Y:S01]  /*34d0*/  @!P4 IMAD.IADD R91, R91, 0x1, -R90.reuse ;  /* 0x000000015b5bc824 */ /* 0x100fe200078e0a5a */
[----:B------:R-:W-:Y:S01]  /*34e0*/  IABS R152, R162 ;  /* 0x000000a200987213 */ /* 0x000fe20000000000 */
[----:B------:R-:W-:Y:S01]  /*34f0*/  @!P3 IMAD.IADD R173, R173, 0x1, -R90 ;  /* 0x00000001adadb824 */ /* 0x000fe200078e0a5a */
[----:B------:R-:W-:Y:S01]  /*3500*/  ISETP.GT.U32.AND P3, PT, R90, R136, PT ;  /* 0x000000885a00720c */ /* 0x000fe20003f64070 */
[----:B------:R-:W-:Y:S01]  /*3510*/  VIADD R163, R210, 0x18 ;  /* 0x00000018d2a37836 */ /* 0x000fe20000000000 */
[----:B------:R-:W-:Y:S01]  /*3520*/  ISETP.GT.U32.AND P4, PT, R90, R132, PT ;  /* 0x000000845a00720c */ /* 0x000fe20003f84070 */
[----:B------:R-:W-:-:S03]  /*3530*/  IMAD.HI.U32 R149, R130, R152, RZ ;  /* 0x0000009882957227 */ /* 0x000fc600078e00ff */
[----:B------:R-:W-:Y:S01]  /*3540*/  IABS R153, R163 ;  /* 0x000000a300997213 */ /* 0x000fe20000000000 */
[--C-:B------:R-:W-:Y:S01]  /*3550*/  @!P0 IMAD.IADD R133, R133, 0x1, -R90.reuse ;  /* 0x0000000185858824 */ /* 0x100fe200078e0a5a */
[----:B------:R-:W-:Y:S01]  /*3560*/  ISETP.GT.U32.AND P0, PT, R90, R117, PT ;  /* 0x000000755a00720c */ /* 0x000fe20003f04070 */
[----:B------:R-:W-:Y:S02]  /*3570*/  IMAD.MOV R149, RZ, RZ, -R149 ;  /* 0x000000ffff957224 */ /* 0x000fe400078e0a95 */
[----:B------:R-:W-:Y:S02]  /*3580*/  VIADD R160, R210, 0x1c ;  /* 0x0000001cd2a07836 */ /* 0x000fe40000000000 */
[--C-:B------:R-:W-:Y:S01]  /*3590*/  @!P1 IMAD.IADD R93, R93, 0x1, -R90.reuse ;  /* 0x000000015d5d9824 */ /* 0x100fe200078e0a5a */
[C---:B------:R-:W-:Y:S01]  /*35a0*/  ISETP.GT.U32.AND P1, PT, R90.reuse, R122, PT ;  /* 0x0000007a5a00720c */ /* 0x040fe20003f24070 */
[----:B------:R-:W-:Y:S01]  /*35b0*/  @!P5 IMAD.IADD R123, R123, 0x1, -R90 ;  /* 0x000000017b7bd824 */ /* 0x000fe200078e0a5a */
[----:B------:R-:W-:Y:S01]  /*35c0*/  ISETP.GT.U32.AND P5, PT, R90, R112, PT ;  /* 0x000000705a00720c */ /* 0x000fe20003fa4070 */
[----:B------:R-:W-:-:S04]  /*35d0*/  IMAD.HI.U32 R150, R130, R153, RZ ;  /* 0x0000009982967227 */ /* 0x000fc800078e00ff */
[----:B------:R-:W-:Y:S01]  /*35e0*/  IMAD R152, R90, R149, R152 ;  /* 0x000000955a987224 */ /* 0x000fe200078e0298 */
[----:B------:R-:W-:Y:S01]  /*35f0*/  IABS R149, R160 ;  /* 0x000000a000957213 */ /* 0x000fe20000000000 */
[--C-:B------:R-:W-:Y:S01]  /*3600*/  @!P3 IMAD.IADD R136, R136, 0x1, -R90.reuse ;  /* 0x000000018888b824 */ /* 0x100fe200078e0a5a */
[----:B------:R-:W-:Y:S01]  /*3610*/  ISETP.GT.U32.AND P3, PT, R90, R97, PT ;  /* 0x000000615a00720c */ /* 0x000fe20003f64070 */
[----:B------:R-:W-:Y:S01]  /*3620*/  @!P4 IMAD.IADD R132, R132, 0x1, -R90 ;  /* 0x000000018484c824 */ /* 0x000fe200078e0a5a */
[----:B------:R-:W-:Y:S01]  /*3630*/  ISETP.GT.U32.AND P4, PT, R90, R99, PT ;  /* 0x000000635a00720c */ /* 0x000fe20003f84070 */
[----:B------:R-:W-:Y:S02]  /*3640*/  IMAD.MOV R150, RZ, RZ, -R150 ;  /* 0x000000ffff967224 */ /* 0x000fe400078e0a96 */
[----:B------:R-:W-:Y:S02]  /*3650*/  VIADD R156, R210, 0x1b ;  /* 0x0000001bd29c7836 */ /* 0x000fe40000000000 */
[----:B------:R-:W-:-:S04]  /*3660*/  IMAD.HI.U32 R154, R130, R149, RZ ;  /* 0x00000095829a7227 */ /* 0x000fc800078e00ff */
[C---:B------:R-:W-:Y:S01]  /*3670*/  IMAD R153, R90.reuse, R150, R153 ;  /* 0x000000965a997224 */ /* 0x040fe200078e0299 */
[----:B------:R-:W-:Y:S01]  /*3680*/  IABS R150, R156 ;  /* 0x0000009c00967213 */ /* 0x000fe20000000000 */
[----:B------:R-:W-:Y:S01]  /*3690*/  @!P0 IMAD.IADD R117, R117, 0x1, -R90 ;  /* 0x0000000175758824 */ /* 0x000fe200078e0a5a */
[----:B------:R-:W-:Y:S01]  /*36a0*/  ISETP.GT.U32.AND P0, PT, R90, R106, PT ;  /* 0x0000006a5a00720c */ /* 0x000fe20003f04070 */
[----:B------:R-:W-:Y:S02]  /*36b0*/  IMAD.MOV R154, RZ, RZ, -R154 ;  /* 0x000000ffff9a7224 */ /* 0x000fe400078e0a9a */
[--C-:B------:R-:W-:Y:S01]  /*36c0*/  @!P1 IMAD.IADD R122, R122, 0x1, -R90.reuse ;  /* 0x000000017a7a9824 */ /* 0x100fe200078e0a5a */
[----:B------:R-:W-:Y:S01]  /*36d0*/  ISETP.GT.U32.AND P1, PT, R90, R113, PT ;  /* 0x000000715a00720c */ /* 0x000fe20003f24070 */
[----:B------:R-:W-:Y:S01]  /*36e0*/  @!P5 IMAD.IADD R112, R112, 0x1, -R90 ;  /* 0x000000017070d824 */ /* 0x000fe200078e0a5a */
[----:B------:R-:W-:Y:S01]  /*36f0*/  ISETP.GT.U32.AND P5, PT, R90, R109, PT ;  /* 0x0000006d5a00720c */ /* 0x000fe20003fa4070 */
[----:B------:R-:W-:-:S04]  /*3700*/  IMAD.HI.U32 R157, R130, R150, RZ ;  /* 0x00000096829d7227 */ /* 0x000fc800078e00ff */
[----:B------:R-:W-:Y:S02]  /*3710*/  IMAD R149, R90, R154, R149 ;  /* 0x0000009a5a957224 */ /* 0x000fe400078e0295 */
[----:B------:R-:W-:Y:S02]  /*3720*/  VIADD R154, R210, 0x1d ;  /* 0x0000001dd29a7836 */ /* 0x000fe40000000000 */
[--C-:B------:R-:W-:Y:S01]  /*3730*/  @!P3 IMAD.IADD R97, R97, 0x1, -R90.reuse ;  /* 0x000000016161b824 */ /* 0x100fe200078e0a5a */
[C---:B------:R-:W-:Y:S01]  /*3740*/  ISETP.GT.U32.AND P3, PT, R90.reuse, R120, PT ;  /* 0x000000785a00720c */ /* 0x040fe20003f64070 */
[--C-:B------:R-:W-:Y:S01]  /*3750*/  @!P4 IMAD.IADD R99, R99, 0x1, -R90.reuse ;  /* 0x000000016363c824 */ /* 0x100fe200078e0a5a */
[----:B------:R-:W-:Y:S01]  /*3760*/  ISETP.GT.U32.AND P4, PT, R90, R101, PT ;  /* 0x000000655a00720c */ /* 0x000fe20003f84070 */
[----:B------:R-:W-:Y:S01]  /*3770*/  IMAD.MOV R157, RZ, RZ, -R157 ;  /* 0x000000ffff9d7224 */ /* 0x000fe200078e0a9d */
[----:B------:R-:W-:Y:S01]  /*3780*/  IABS R148, R154 ;  /* 0x0000009a00947213 */ /* 0x000fe20000000000 */
[----:B------:R-:W-:-:S02]  /*3790*/  @!P0 IMAD.IADD R106, R106, 0x1, -R90 ;  /* 0x000000016a6a8824 */ /* 0x000fc400078e0a5a */
[C---:B------:R-:W-:Y:S01]  /*37a0*/  IMAD R150, R90.reuse, R157, R150 ;  /* 0x0000009d5a967224 */ /* 0x040fe200078e0296 */
[----:B------:R-:W-:Y:S01]  /*37b0*/  ISETP.GT.U32.AND P0, PT, R90, R153, PT ;  /* 0x000000995a00720c */ /* 0x000fe20003f04070 */
[----:B------:R-:W-:-:S04]  /*37c0*/  IMAD.HI.U32 R157, R130, R148, RZ ;  /* 0x00000094829d7227 */ /* 0x000fc800078e00ff */
[--C-:B------:R-:W-:Y:S01]  /*37d0*/  @!P1 IMAD.IADD R113, R113, 0x1, -R90.reuse ;  /* 0x0000000171719824 */ /* 0x100fe200078e0a5a */
[C---:B------:R-:W-:Y:S01]  /*37e0*/  ISETP.GT.U32.AND P1, PT, R90.reuse, R103, PT ;  /* 0x000000675a00720c */ /* 0x040fe20003f24070 */
[--C-:B------:R-:W-:Y:S01]  /*37f0*/  @!P5 IMAD.IADD R109, R109, 0x1, -R90.reuse ;  /* 0x000000016d6dd824 */ /* 0x100fe200078e0a5a */
[----:B------:R-:W-:Y:S01]  /*3800*/  ISETP.GT.U32.AND P5, PT, R90, R150, PT ;  /* 0x000000965a00720c */ /* 0x000fe20003fa4070 */
[----:B------:R-:W-:Y:S02]  /*3810*/  IMAD.MOV R157, RZ, RZ, -R157 ;  /* 0x000000ffff9d7224 */ /* 0x000fe400078e0a9d */
[--C-:B------:R-:W-:Y:S01]  /*3820*/  @!P3 IMAD.IADD R120, R120, 0x1, -R90.reuse ;  /* 0x000000017878b824 */ /* 0x100fe200078e0a5a */
[C---:B------:R-:W-:Y:S01]  /*3830*/  ISETP.GT.U32.AND P3, PT, R90.reuse, R107, PT ;  /* 0x0000006b5a00720c */ /* 0x040fe20003f64070 */
[----:B------:R-:W-:Y:S01]  /*3840*/  @!P4 IMAD.IADD R101, R101, 0x1, -R90 ;  /* 0x000000016565c824 */ /* 0x000fe200078e0a5a */
[C---:B------:R-:W-:Y:S01]  /*3850*/  ISETP.GT.U32.AND P4, PT, R90.reuse, R108, PT ;  /* 0x0000006c5a00720c */ /* 0x040fe20003f84070 */
[----:B------:R-:W-:-:S02]  /*3860*/  IMAD R148, R90, R157, R148 ;  /* 0x0000009d5a947224 */ /* 0x000fc400078e0294 */
[----:B------:R-:W-:Y:S02]  /*3870*/  VIADD R157, R210, 0x1e ;  /* 0x0000001ed29d7836 */ /* 0x000fe40000000000 */
[--C-:B------:R-:W-:Y:S01]  /*3880*/  @!P0 IMAD.IADD R153, R153, 0x1, -R90.reuse ;  /* 0x0000000199998824 */ /* 0x100fe200078e0a5a */
[C---:B------:R-:W-:Y:S01]  /*3890*/  ISETP.GT.U32.AND P0, PT, R90.reuse, R148, PT ;  /* 0x000000945a00720c */ /* 0x040fe20003f04070 */
[--C-:B------:R-:W-:Y:S01]  /*38a0*/  @!P1 IMAD.IADD R103, R103, 0x1, -R90.reuse ;  /* 0x0000000167679824 */ /* 0x100fe200078e0a5a */
[----:B------:R-:W-:Y:S01]  /*38b0*/  ISETP.GT.U32.AND P1, PT, R90, R151, PT ;  /* 0x000000975a00720c */ /* 0x000fe20003f24070 */
[--C-:B------:R-:W-:Y:S01]  /*38c0*/  @!P5 IMAD.IADD R150, R150, 0x1, -R90.reuse ;  /* 0x000000019696d824 */ /* 0x100fe200078e0a5a */
[C---:B------:R-:W-:Y:S02]  /*38d0*/  ISETP.GT.U32.AND P5, PT, R90.reuse, R173, PT ;  /* 0x000000ad5a00720c */ /* 0x040fe40003fa4070 */
[----:B------:R-:W-:Y:S01]  /*38e0*/  IABS R159, R157 ;  /* 0x0000009d009f7213 */ /* 0x000fe20000000000 */
[--C-:B------:R-:W-:Y:S01]  /*38f0*/  @!P3 IMAD.IADD R107, R107, 0x1, -R90.reuse ;  /* 0x000000016b6bb824 */ /* 0x100fe200078e0a5a */
[----:B------:R-:W-:Y:S01]  /*3900*/  ISETP.GT.U32.AND P3, PT, R90, R152, PT ;  /* 0x000000985a00720c */ /* 0x000fe20003f64070 */
[----:B------:R-:W-:Y:S01]  /*3910*/  @!P4 IMAD.IADD R108, R108, 0x1, -R90 ;  /* 0x000000016c6cc824 */ /* 0x000fe200078e0a5a */
[----:B------:R-:W-:Y:S01]  /*3920*/  ISETP.GT.U32.AND P4, PT, R90, R149, PT ;  /* 0x000000955a00720c */ /* 0x000fe20003f84070 */
[----:B------:R-:W-:-:S04]  /*3930*/  IMAD.HI.U32 R130, R130, R159, RZ ;  /* 0x0000009f82827227 */ /* 0x000fc800078e00ff */
[----:B------:R-:W-:Y:S02]  /*3940*/  IMAD.MOV R130, RZ, RZ, -R130 ;  /* 0x000000ffff827224 */ /* 0x000fe400078e0a82 */
[--C-:B------:R-:W-:Y:S01]  /*3950*/  @!P0 IMAD.IADD R148, R148, 0x1, -R90.reuse ;  /* 0x0000000194948824 */ /* 0x100fe200078e0a5a */
[C---:B------:R-:W-:Y:S01]  /*3960*/  ISETP.GT.U32.AND P0, PT, R90.reuse, R140, PT ;  /* 0x0000008c5a00720c */ /* 0x040fe20003f04070 */
[--C-:B------:R-:W-:Y:S01]  /*3970*/  @!P1 IMAD.IADD R151, R151, 0x1, -R90.reuse ;  /* 0x0000000197979824 */ /* 0x100fe200078e0a5a */
[C---:B------:R-:W-:Y:S01]  /*3980*/  ISETP.GT.U32.AND P1, PT, R90.reuse, R145, PT ;  /* 0x000000915a00720c */ /* 0x040fe20003f24070 */
[--C-:B------:R-:W-:Y:S01]  /*3990*/  @!P5 IMAD.IADD R173, R173, 0x1, -R90.reuse ;  /* 0x00000001adadd824 */ /* 0x100fe200078e0a5a */
[C---:B------:R-:W-:Y:S01]  /*39a0*/  ISETP.GT.U32.AND P5, PT, R90.reuse, R136, PT ;  /* 0x000000885a00720c */ /* 0x040fe20003fa4070 */
[----:B------:R-:W-:Y:S02]  /*39b0*/  IMAD R159, R90, R130, R159 ;  /* 0x000000825a9f7224 */ /* 0x000fe400078e029f */
[----:B------:R-:W-:-:S02]  /*39c0*/  @!P3 IMAD.IADD R152, R152, 0x1, -R90 ;  /* 0x000000019898b824 */ /* 0x000fc400078e0a5a */
[--C-:B------:R-:W-:Y:S01]  /*39d0*/  @!P4 IMAD.IADD R149, R149, 0x1, -R90.reuse ;  /* 0x000000019595c824 */ /* 0x100fe200078e0a5a */
[C---:B------:R-:W-:Y:S02]  /*39e0*/  ISETP.GT.U32.AND P3, PT, R90.reuse, R159, PT ;  /* 0x0000009f5a00720c */ /* 0x040fe40003f64070 */
[----:B------:R-:W-:Y:S01]  /*39f0*/  ISETP.GT.U32.AND P4, PT, R90, R141, PT ;  /* 0x0000008d5a00720c */ /* 0x000fe20003f84070 */
[--C-:B------:R-:W-:Y:S01]  /*3a00*/  @!P0 IMAD.IADD R140, R140, 0x1, -R90.reuse ;  /* 0x000000018c8c8824 */ /* 0x100fe200078e0a5a */
[C---:B------:R-:W-:Y:S01]  /*3a10*/  ISETP.GT.U32.AND P0, PT, R90.reuse, R95, PT ;  /* 0x0000005f5a00720c */ /* 0x040fe20003f04070 */
[--C-:B------:R-:W-:Y:S01]  /*3a20*/  @!P1 IMAD.IADD R145, R145, 0x1, -R90.reuse ;  /* 0x0000000191919824 */ /* 0x100fe200078e0a5a */
[----:B------:R-:W-:Y:S01]  /*3a30*/  ISETP.GT.U32.AND P1, PT, R90, R137, PT ;  /* 0x000000895a00720c */ /* 0x000fe20003f24070 */
[----:B------:R-:W-:Y:S01]  /*3a40*/  @!P5 IMAD.IADD R136, R136, 0x1, -R90 ;  /* 0x000000018888d824 */ /* 0x000fe200078e0a5a */
[----:B------:R-:W-:-:S05]  /*3a50*/  ISETP.GT.U32.AND P5, PT, R90, R97, PT ;  /* 0x000000615a00720c */ /* 0x000fca0003fa4070 */
[--C-:B------:R-:W-:Y:S01]  /*3a60*/  @!P3 IMAD.IADD R159, R159, 0x1, -R90.reuse ;  /* 0x000000019f9fb824 */ /* 0x100fe200078e0a5a */
[C---:B------:R-:W-:Y:S01]  /*3a70*/  ISETP.GT.U32.AND P3, PT, R90.reuse, R91, PT ;  /* 0x0000005b5a00720c */ /* 0x040fe20003f64070 */
[--C-:B------:R-:W-:Y:S01]  /*3a80*/  @!P4 IMAD.IADD R141, R141, 0x1, -R90.reuse ;  /* 0x000000018d8dc824 */ /* 0x100fe200078e0a5a */
[C---:B------:R-:W-:Y:S01]  /*3a90*/  ISETP.GT.U32.AND P4, PT, R90.reuse, R93, PT ;  /* 0x0000005d5a00720c */ /* 0x040fe20003f84070 */
[--C-:B------:R-:W-:Y:S01]  /*3aa0*/  @!P0 IMAD.IADD R95, R95, 0x1, -R90.reuse ;  /* 0x000000015f5f8824 */ /* 0x100fe200078e0a5a */
[C---:B------:R-:W-:Y:S01]  /*3ab0*/  ISETP.GT.U32.AND P0, PT, R90.reuse, R123, PT ;  /* 0x0000007b5a00720c */ /* 0x040fe20003f04070 */
[--C-:B------:R-:W-:Y:S01]  /*3ac0*/  @!P1 IMAD.IADD R137, R137, 0x1, -R90.reuse ;  /* 0x0000000189899824 */ /* 0x100fe200078e0a5a */
[C---:B------:R-:W-:Y:S01]  /*3ad0*/  ISETP.GT.U32.AND P1, PT, R90.reuse, R133, PT ;  /* 0x000000855a00720c */ /* 0x040fe20003f24070 */
        /* <DEDUP_REMOVED lines=9> */
[----:B------:R-:W-:Y:S01]  /*3b70*/  ISETP.GT.U32.AND P1, PT, R90, R117, PT ;  /* 0x000000755a00720c */ /* 0x000fe20003f24070 */
[----:B------:R-:W-:Y:S01]  /*3b80*/  @!P5 IMAD.IADD R120, R120, 0x1, -R90 ;  /* 0x000000017878d824 */ /* 0x000fe200078e0a5a */
[----:B------:R-:W-:-:S05]  /*3b90*/  ISETP.GT.U32.AND P5, PT, R90, R107, PT ;  /* 0x0000006b5a00720c */ /* 0x000fca0003fa4070 */
[--C-:B------:R-:W-:Y:S01]  /*3ba0*/  @!P3 IMAD.IADD R132, R132, 0x1, -R90.reuse ;  /* 0x000000018484b824 */ /* 0x100fe200078e0a5a */
[----:B------:R-:W-:Y:S01]  /*3bb0*/  ISETP.GT.U32.AND P3, PT, R90, R99, PT ;  /* 0x000000635a00720c */ /* 0x000fe20003f64070 */
[--C-:B------:R-:W-:Y:S01]  /*3bc0*/  @!P4 IMAD.IADD R122, R122, 0x1, -R90.reuse ;  /* 0x000000017a7ac824 */ /* 0x100fe200078e0a5a */
[----:B------:R-:W-:Y:S01]  /*3bd0*/  ISETP.GT.U32.AND P4, PT, R90, R113, PT ;  /* 0x000000715a00720c */ /* 0x000fe20003f84070 */
        /* <DEDUP_REMOVED lines=9> */
[----:B------:R-:W-:Y:S01]  /*3c70*/  ISETP.GT.U32.AND P4, PT, R90, R103, PT ;  /* 0x000000675a00720c */ /* 0x000fe20003f84070 */
[--C-:B------:R-:W-:Y:S01]  /*3c80*/  @!P0 IMAD.IADD R109, R109, 0x1, -R90.reuse ;  /* 0x000000016d6d8824 */ /* 0x100fe200078e0a5a */
[----:B------:R-:W-:Y:S01]  /*3c90*/  PLOP3.LUT P0, PT, PT, PT, UP1, 0x80, 0x8 ;  /* 0x000000000008781c */ /* 0x000fe20003f0f018 */
[--C-:B------:R-:W-:Y:S01]  /*3ca0*/  @!P1 IMAD.IADD R106, R106, 0x1, -R90.reuse ;  /* 0x000000016a6a9824 */ /* 0x100fe200078e0a5a */
[----:B------:R-:W-:Y:S01]  /*3cb0*/  LOP3.LUT R166, R110, 0x6c, RZ, 0xfc, !PT ;  /* 0x0000006c6ea67812 */ /* 0x000fe200078efcff */
[----:B------:R-:W-:Y:S01]  /*3cc0*/  @!P5 IMAD.IADD R153, R153, 0x1, -R90 ;  /* 0x000000019999d824 */ /* 0x000fe200078e0a5a */
[C---:B------:R-:W-:Y:S02]  /*3cd0*/  ISETP.GT.U32.AND P1, PT, R90.reuse, R108, PT ;  /* 0x0000006c5a00720c */ /* 0x040fe40003f24070 */
[----:B------:R-:W-:-:S02]  /*3ce0*/  ISETP.GT.U32.AND P5, PT, R90, R150, PT ;  /* 0x000000965a00720c */ /* 0x000fc40003fa4070 */
[----:B------:R-:W-:Y:S01]  /*3cf0*/  ISETP.LT.AND P0, PT, R166, UR22, P0 ;  /* 0x00000016a6007c0c */ /* 0x000fe20008701270 */
[--C-:B------:R-:W-:Y:S01]  /*3d00*/  @!P3 IMAD.IADD R101, R101, 0x1, -R90.reuse ;  /* 0x000000016565b824 */ /* 0x100fe200078e0a5a */
[----:B------:R-:W-:Y:S01]  /*3d10*/  ISETP.GE.AND P3, PT, R87, RZ, PT ;  /* 0x000000ff5700720c */ /* 0x000fe20003f66270 */
[----:B------:R-:W-:Y:S01]  /*3d20*/  @!P4 IMAD.IADD R103, R103, 0x1, -R90 ;  /* 0x000000016767c824 */ /* 0x000fe200078e0a5a */
[----:B------:R-:W-:Y:S02]  /*3d30*/  ISETP.GT.U32.AND P4, PT, R90, R152, PT ;  /* 0x000000985a00720c */ /* 0x000fe40003f84070 */
[----:B------:R-:W-:-:S04]  /*3d40*/  IADD3 R87, P6, PT, R88, R179, RZ ;  /* 0x000000b358577210 */ /* 0x000fc80007fde0ff */
[----:B------:R-:W-:Y:S01]  /*3d50*/  LEA.HI.X.SX32 R88, R88, R177, 0x1, P6 ;  /* 0x000000b158587211 */ /* 0x000fe200030f0eff */
[--C-:B------:R-:W-:Y:S01]  /*3d60*/  @!P1 IMAD.IADD R108, R108, 0x1, -R90.reuse ;  /* 0x000000016c6c9824 */ /* 0x100fe200078e0a5a */
[----:B------:R-:W-:Y:S01]  /*3d70*/  ISETP.GT.U32.AND P1, PT, R90, R151, PT ;  /* 0x000000975a00720c */ /* 0x000fe20003f24070 */
[----:B------:R-:W-:Y:S01]  /*3d80*/  @!P5 IMAD.IADD R150, R150, 0x1, -R90 ;  /* 0x000000019696d824 */ /* 0x000fe200078e0a5a */
[----:B------:R-:W-:Y:S01]  /*3d90*/  PRMT R130, RZ, 0x7610, R130 ;  /* 0x00007610ff827816 */ /* 0x000fe20000000082 */
[----:B------:R-:W-:Y:S01]  /*3da0*/  @P0 IMAD.MOV.U32 R166, RZ, RZ, R87 ;  /* 0x000000ffffa60224 */ /* 0x000fe200078e0057 */
[C---:B------:R-:W-:Y:S01]  /*3db0*/  ISETP.GT.U32.AND P5, PT, R90.reuse, R159, PT ;  /* 0x0000009f5a00720c */ /* 0x040fe20003fa4070 */
[----:B------:R-:W-:Y:S01]  /*3dc0*/  @P0 IMAD.MOV.U32 R167, RZ, RZ, R88 ;  /* 0x000000ffffa70224 */ /* 0x000fe200078e0058 */
[----:B------:R-:W-:Y:S01]  /*3dd0*/  ISETP.GT.U32.AND P6, PT, R90, R148, PT ;  /* 0x000000945a00720c */ /* 0x000fe20003fc4070 */
[----:B------:R-:W-:Y:S01]  /*3de0*/  @!P4 IMAD.IADD R152, R152, 0x1, -R90 ;  /* 0x000000019898c824 */ /* 0x000fe200078e0a5a */
[----:B------:R-:W-:-:S02]  /*3df0*/  ISETP.GT.U32.AND P4, PT, R90, R149, PT ;  /* 0x000000955a00720c */ /* 0x000fc40003f84070 */
[----:B------:R1:W2:Y:S01]  /*3e00*/  @P0 LDG.E.U8 R130, desc[UR20][R166.64] ;  /* 0x00000014a6820981 */ /* 0x0002a2000c1e1100 */
[----:B------:R-:W-:Y:S02]  /*3e10*/  PLOP3.LUT P0, PT, PT, PT, UP1, 0x80, 0x8 ;  /* 0x000000000008781c */ /* 0x000fe40003f0f018 */
[----:B------:R-:W-:Y:S01]  /*3e20*/  LOP3.LUT R211, R110, 0x74, RZ, 0xfc, !PT ;  /* 0x000000746ed37812 */ /* 0x000fe200078efcff */
[----:B------:R-:W-:-:S03]  /*3e30*/  @!P1 IMAD.IADD R151, R151, 0x1, -R90 ;  /* 0x0000000197979824 */ /* 0x000fc600078e0a5a */
[----:B------:R-:W-:Y:S01]  /*3e40*/  ISETP.LT.AND P0, PT, R211, UR22, P0 ;  /* 0x00000016d3007c0c */ /* 0x000fe20008701270 */
[--C-:B------:R-:W-:Y:S01]  /*3e50*/  @!P5 IMAD.IADD R159, R159, 0x1, -R90.reuse ;  /* 0x000000019f9fd824 */ /* 0x100fe200078e0a5a */
[----:B------:R-:W-:Y:S01]  /*3e60*/  ISETP.GE.AND P1, PT, R89, RZ, PT ;  /* 0x000000ff5900720c */ /* 0x000fe20003f26270 */
[--C-:B------:R-:W-:Y:S01]  /*3e70*/  @!P6 IMAD.IADD R148, R148, 0x1, -R90.reuse ;  /* 0x000000019494e824 */ /* 0x100fe200078e0a5a */
[----:B------:R-:W-:Y:S02]  /*3e80*/  ISETP.GE.AND P5, PT, R210, RZ, PT ;  /* 0x000000ffd200720c */ /* 0x000fe40003fa6270 */
[----:B------:R-:W-:Y:S01]  /*3e90*/  IADD3 R89, P6, PT, R131, R179, RZ ;  /* 0x000000b383597210 */ /* 0x000fe20007fde0ff */
[----:B------:R-:W-:-:S03]  /*3ea0*/  @!P4 IMAD.IADD R149, R149, 0x1, -R90 ;  /* 0x000000019595c824 */ /* 0x000fc600078e0a5a */
[----:B------:R-:W-:Y:S02]  /*3eb0*/  LEA.HI.X.SX32 R90, R131, R177, 0x1, P6 ;  /* 0x000000b1835a7211 */ /* 0x000fe400030f0eff */
[----:B------:R-:W-:Y:S01]  /*3ec0*/  ISETP.GE.AND P4, PT, R175, RZ, PT ;  /* 0x000000ffaf00720c */ /* 0x000fe20003f86270 */
[----:B-1----:R-:W-:Y:S01]  /*3ed0*/  @P0 IMAD.MOV.U32 R166, RZ, RZ, R89 ;  /* 0x000000ffffa60224 */ /* 0x002fe200078e0059 */
[----:B------:R-:W-:Y:S01]  /*3ee0*/  PRMT R131, RZ, 0x7610, R131 ;  /* 0x00007610ff837816 */ /* 0x000fe20000000083 */
[----:B------:R-:W-:Y:S01]  /*3ef0*/  @P0 IMAD.MOV.U32 R167, RZ, RZ, R90 ;  /* 0x000000ffffa70224 */ /* 0x000fe200078e005a */
[----:B------:R-:W-:Y:S01]  /*3f00*/  ISETP.GE.AND P6, PT, R146, RZ, PT ;  /* 0x000000ff9200720c */ /* 0x000fe20003fc6270 */
[----:B------:R-:W-:Y:S01]  /*3f10*/  @!P5 IMAD.MOV R145, RZ, RZ, -R145 ;  /* 0x000000ffff91d224 */ /* 0x000fe200078e0a91 */
[----:B------:R-:W-:Y:S01]  /*3f20*/  PLOP3.LUT P5, PT, PT, PT, UP1, 0x80, 0x8 ;  /* 0x000000000008781c */ /* 0x000fe20003faf018 */
[----:B------:R-:W-:Y:S01]  /*3f30*/  IMAD.U32 R146, RZ, RZ, UR12 ;  /* 0x0000000cff927e24 */ /* 0x000fe2000f8e00ff */
[----:B------:R-:W-:Y:S01]  /*3f40*/  LOP3.LUT R175, R110, 0x7c, RZ, 0xfc, !PT ;  /* 0x0000007c6eaf7812 */ /* 0x000fe200078efcff */
[----:B------:R1:W2:Y:S01]  /*3f50*/  @P0 LDG.E.U8 R131, desc[UR20][R166.64] ;  /* 0x00000014a6830981 */ /* 0x0002a2000c1e1100 */
[----:B------:R-:W-:Y:S01]  /*3f60*/  ISETP.GE.AND P0, PT, R144, RZ, PT ;  /* 0x000000ff9000720c */ /* 0x000fe20003f06270 */
[----:B------:R-:W-:Y:S01]  /*3f70*/  IMAD.MOV.U32 R144, RZ, RZ, R173 ;  /* 0x000000ffff907224 */ /* 0x000fe200078e00ad */
[----:B------:R-:W-:Y:S01]  /*3f80*/  ISETP.LT.AND P5, PT, R175, UR22, P5 ;  /* 0x00000016af007c0c */ /* 0x000fe2000afa1270 */
[----:B------:R-:W-:-:S02]  /*3f90*/  IMAD R147, R146, 0x2, R147 ;  /* 0x0000000292937824 */ /* 0x000fc400078e0293 */
[----:B------:R-:W-:-:S03]  /*3fa0*/  @!P4 IMAD.MOV R144, RZ, RZ, -R144 ;  /* 0x000000ffff90c224 */ /* 0x000fc600078e0a90 */
[----:B------:R-:W-:-:S04]  /*3fb0*/  IADD3 R175, P4, PT, R147, R179, RZ ;  /* 0x000000b393af7210 */ /* 0x000fc80007f9e0ff */
[----:B------:R-:W-:Y:S02]  /*3fc0*/  LEA.HI.X.SX32 R173, R147, R177, 0x1, P4 ;  /* 0x000000b193ad7211 */ /* 0x000fe400020f0eff */
[----:B------:R-:W-:Y:S01]  /*3fd0*/  ISETP.GE.AND P4, PT, R126, RZ, PT ;  /* 0x000000ff7e00720c */ /* 0x000fe20003f86270 */
[----:B------:R-:W-:Y:S01]  /*3fe0*/  @P5 IMAD.MOV.U32 R146, RZ, RZ, R175 ;  /* 0x000000ffff925224 */ /* 0x000fe200078e00af */
[----:B------:R-:W-:Y:S01]  /*3ff0*/  PRMT R126, RZ, 0x7610, R126 ;  /* 0x00007610ff7e7816 */ /* 0x000fe2000000007e */
[----:B------:R-:W-:-:S05]  /*4000*/  @P5 IMAD.MOV.U32 R147, RZ, RZ, R173 ;  /* 0x000000ffff935224 */ /* 0x000fca00078e00ad */
[----:B------:R0:W2:Y:S01]  /*4010*/  @P5 LDG.E.U8 R126, desc[UR20][R146.64] ;  /* 0x00000014927e5981 */ /* 0x0000a2000c1e1100 */
[----:B------:R-:W-:Y:S01]  /*4020*/  ISETP.GE.AND P5, PT, R143, RZ, PT ;  /* 0x000000ff8f00720c */ /* 0x000fe20003fa6270 */
[----:B------:R-:W-:Y:S01]  /*4030*/  IMAD.MOV.U32 R143, RZ, RZ, R91 ;  /* 0x000000ffff8f7224 */ /* 0x000fe200078e005b */
[----:B-1----:R-:W-:-:S03]  /*4040*/  LOP3.LUT R166, R110, 0x6, RZ, 0xfc, !PT ;  /* 0x000000066ea67812 */ /* 0x002fc600078efcff */
[----:B------:R-:W-:Y:S01]  /*4050*/  @!P0 IMAD.MOV R143, RZ, RZ, -R143 ;  /* 0x000000ffff8f8224 */ /* 0x000fe200078e0a8f */
[----:B------:R-:W-:Y:S01]  /*4060*/  PLOP3.LUT P0, PT, PT, PT, UP1, 0x80, 0x8 ;  /* 0x000000000008781c */ /* 0x000fe20003f0f018 */
[----:B------:R-:W-:-:S03]  /*4070*/  @!P3 IMAD.MOV R141, RZ, RZ, -R141 ;  /* 0x000000ffff8db224 */ /* 0x000fc600078e0a8d */
[----:B------:R-:W-:Y:S02]  /*4080*/  ISETP.LT.AND P0, PT, R166, UR22, P0 ;  /* 0x00000016a6007c0c */ /* 0x000fe40008701270 */
[----:B------:R-:W-:-:S04]  /*4090*/  IADD3 R91, P3, PT, R92, R179, RZ ;  /* 0x000000b35c5b7210 */ /* 0x000fc80007f7e0ff */
[----:B------:R-:W-:Y:S02]  /*40a0*/  LEA.HI.X.SX32 R92, R92, R177, 0x1, P3 ;  /* 0x000000b15c5c7211 */ /* 0x000fe400018f0eff */
[----:B------:R-:W-:Y:S02]  /*40b0*/  ISETP.GE.AND P3, PT, R127, RZ, PT ;  /* 0x000000ff7f00720c */ /* 0x000fe40003f66270 */
[----:B------:R-:W-:-:S03]  /*40c0*/  PRMT R127, RZ, 0x7610, R127 ;  /* 0x00007610ff7f7816 */ /* 0x000fc6000000007f */
[----:B0-----:R-:W-:Y:S02]  /*40d0*/  @P0 IMAD.MOV.U32 R146, RZ, RZ, R91 ;  /* 0x000000ffff920224 */ /* 0x001fe400078e005b */
[----:B------:R-:W-:Y:S02]  /*40e0*/  @P0 IMAD.MOV.U32 R147, RZ, RZ, R92 ;  /* 0x000000ffff930224 */ /* 0x000fe400078e005c */
[----:B------:R-:W-:Y:S01]  /*40f0*/  @!P1 IMAD.MOV R140, RZ, RZ, -R140 ;  /* 0x000000ffff8c9224 */ /* 0x000fe200078e0a8c */
[----:B------:R-:W-:Y:S02]  /*4100*/  ISETP.GE.AND P1, PT, R142, RZ, PT ;  /* 0x000000ff8e00720c */ /* 0x000fe40003f26270 */
[----:B------:R0:W2:Y:S01]  /*4110*/  @P0 LDG.E.U8 R127, desc[UR20][R146.64] ;  /* 0x00000014927f0981 */ /* 0x0000a2000c1e1100 */
[----:B------:R-:W-:Y:S01]  /*4120*/  PLOP3.LUT P0, PT, PT, PT, UP1, 0x80, 0x8 ;  /* 0x000000000008781c */ /* 0x000fe20003f0f018 */
[----:B------:R-:W-:Y:S01]  /*4130*/  @!P6 IMAD.MOV R137, RZ, RZ, -R137 ;  /* 0x000000ffff89e224 */ /* 0x000fe200078e0a89 */
[----:B------:R-:W-:-:S02]  /*4140*/  LOP3.LUT R142, R110, 0x16, RZ, 0xfc, !PT ;  /* 0x000000166e8e7812 */ /* 0x000fc400078efcff */
[----:B------:R-:W-:Y:S01]  /*4150*/  ISETP.GE.AND P6, PT, R138, RZ, PT ;  /* 0x000000ff8a00720c */ /* 0x000fe20003fc6270 */
[----:B------:R-:W-:Y:S01]  /*4160*/  IMAD.MOV.U32 R138, RZ, RZ, R93 ;  /* 0x000000ffff8a7224 */ /* 0x000fe200078e005d */
[----:B------:R-:W-:-:S03]  /*4170*/  ISETP.LT.AND P0, PT, R142, UR22, P0 ;  /* 0x000000168e007c0c */ /* 0x000fc60008701270 */
[----:B------:R-:W-:Y:S01]  /*4180*/  @!P5 IMAD.MOV R138, RZ, RZ, -R138 ;  /* 0x000000ffff8ad224 */ /* 0x000fe200078e0a8a */
[----:B------:R-:W-:-:S04]  /*4190*/  IADD3 R93, P5, PT, R94, R179, RZ ;  /* 0x000000b35e5d7210 */ /* 0x000fc80007fbe0ff */
[----:B------:R-:W-:Y:S02]  /*41a0*/  LEA.HI.X.SX32 R94, R94, R177, 0x1, P5 ;  /* 0x000000b15e5e7211 */ /* 0x000fe400028f0eff */
[----:B------:R-:W-:Y:S02]  /*41b0*/  ISETP.GE.AND P5, PT, R128, RZ, PT ;  /* 0x000000ff8000720c */ /* 0x000fe40003fa6270 */
[----:B------:R-:W-:Y:S01]  /*41c0*/  PRMT R128, RZ, 0x7610, R128 ;  /* 0x00007610ff807816 */ /* 0x000fe20000000080 */
[----:B0-----:R-:W-:Y:S02]  /*41d0*/  @P0 IMAD.MOV.U32 R146, RZ, RZ, R93 ;  /* 0x000000ffff920224 */ /* 0x001fe400078e005d */
[----:B------:R-:W-:Y:S01]  /*41e0*/  @P0 IMAD.MOV.U32 R147, RZ, RZ, R94 ;  /* 0x000000ffff930224 */ /* 0x000fe200078e005e */
[----:B------:R-:W-:-:S04]  /*41f0*/  LOP3.LUT R166, R110, 0x26, RZ, 0xfc, !PT ;  /* 0x000000266ea67812 */ /* 0x000fc800078efcff */
[----:B------:R0:W2:Y:S01]  /*4200*/  @P0 LDG.E.U8 R128, desc[UR20][R146.64] ;  /* 0x0000001492800981 */ /* 0x0000a2000c1e1100 */
[----:B------:R-:W-:Y:S01]  /*4210*/  PLOP3.LUT P0, PT, PT, PT, UP1, 0x80, 0x8 ;  /* 0x000000000008781c */ /* 0x000fe20003f0f018 */
[----:B------:R-:W-:Y:S01]  /*4220*/  @!P4 IMAD.MOV R136, RZ, RZ, -R136 ;  /* 0x000000ffff88c224 */ /* 0x000fe200078e0a88 */
[----:B------:R-:W-:Y:S02]  /*4230*/  ISETP.GE.AND P4, PT, R139, RZ, PT ;  /* 0x000000ff8b00720c */ /* 0x000fe40003f86270 */
[----:B------:R-:W-:Y:S01]  /*4240*/  ISETP.LT.AND P0, PT, R166, UR22, P0 ;  /* 0x00000016a6007c0c */ /* 0x000fe20008701270 */
[----:B------:R-:W-:Y:S02]  /*4250*/  IMAD.MOV.U32 R139, RZ, RZ, R95 ;  /* 0x000000ffff8b7224 */ /* 0x000fe400078e005f */
[----:B0-----:R-:W-:-:S04]  /*4260*/  IMAD.MOV.U32 R146, RZ, RZ, R133 ;  /* 0x000000ffff927224 */ /* 0x001fc800078e0085 */
[----:B------:R-:W-:Y:S01]  /*4270*/  @!P6 IMAD.MOV R146, RZ, RZ, -R146 ;  /* 0x000000ffff92e224 */ /* 0x000fe200078e0a92 */
[----:B------:R-:W-:-:S04]  /*4280*/  IADD3 R95, P6, PT, R96, R179, RZ ;  /* 0x000000b3605f7210 */ /* 0x000fc80007fde0ff */
[----:B------:R-:W-:Y:S01]  /*4290*/  LEA.HI.X.SX32 R96, R96, R177, 0x1, P6 ;  /* 0x000000b160607211 */ /* 0x000fe200030f0eff */
[----:B------:R-:W-:Y:S01]  /*42a0*/  @!P1 IMAD.MOV R139, RZ, RZ, -R139 ;  /* 0x000000ffff8b9224 */ /* 0x000fe200078e0a8b */
[----:B------:R-:W-:Y:S01]  /*42b0*/  ISETP.GE.AND P6, PT, R129, RZ, PT ;  /* 0x000000ff8100720c */ /* 0x000fe20003fc6270 */
[----:B------:R-:W-:Y:S01]  /*42c0*/  IMAD.MOV.U32 R142, RZ, RZ, R132 ;  /* 0x000000ffff8e7224 */ /* 0x000fe200078e0084 */
[----:B------:R-:W-:Y:S01]  /*42d0*/  PRMT R129, RZ, 0x7610, R129 ;  /* 0x00007610ff817816 */ /* 0x000fe20000000081 */
[----:B------:R-:W-:Y:S01]  /*42e0*/  @P0 IMAD.MOV.U32 R132, RZ, RZ, R95 ;  /* 0x000000ffff840224 */ /* 0x000fe200078e005f */
[----:B------:R-:W-:Y:S01]  /*42f0*/  ISETP.GE.AND P1, PT, R134, RZ, PT ;  /* 0x000000ff8600720c */ /* 0x000fe20003f26270 */
[----:B------:R-:W-:Y:S01]  /*4300*/  @P0 IMAD.MOV.U32 R133, RZ, RZ, R96 ;  /* 0x000000ffff850224 */ /* 0x000fe200078e0060 */
[----:B------:R-:W-:-:S04]  /*4310*/  LOP3.LUT R167, R110, 0x36, RZ, 0xfc, !PT ;  /* 0x000000366ea77812 */ /* 0x000fc800078efcff */
[----:B------:R0:W2:Y:S01]  /*4320*/  @P0 LDG.E.U8 R129, desc[UR20][R132.64] ;  /* 0x0000001484810981 */ /* 0x0000a2000c1e1100 */
[----:B------:R-:W-:Y:S01]  /*4330*/  PLOP3.LUT P0, PT, PT, PT, UP1, 0x80, 0x8 ;  /* 0x000000000008781c */ /* 0x000fe20003f0f018 */
[----:B------:R-:W-:-:S03]  /*4340*/  IMAD.MOV.U32 R166, RZ, RZ, R123 ;  /* 0x000000ffffa67224 */ /* 0x000fc600078e007b */
[----:B------:R-:W-:Y:S01]  /*4350*/  ISETP.LT.AND P0, PT, R167, UR22, P0 ;  /* 0x00000016a7007c0c */ /* 0x000fe20008701270 */
[----:B------:R-:W-:Y:S02]  /*4360*/  IMAD.MOV.U32 R147, RZ, RZ, R97 ;  /* 0x000000ffff937224 */ /* 0x000fe400078e0061 */
[----:B------:R-:W-:Y:S01]  /*4370*/  @!P1 IMAD.MOV R166, RZ, RZ, -R166 ;  /* 0x000000ffffa69224 */ /* 0x000fe200078e0aa6 */
[----:B------:R-:W-:Y:S01]  /*4380*/  IADD3 R97, P1, PT, R98, R179, RZ ;  /* 0x000000b362617210 */ /* 0x000fe20007f3e0ff */
[----:B------:R-:W-:-:S03]  /*4390*/  @!P4 IMAD.MOV R147, RZ, RZ, -R147 ;  /* 0x000000ffff93c224 */ /* 0x000fc600078e0a93 */
[----:B------:R-:W-:Y:S02]  /*43a0*/  LEA.HI.X.SX32 R98, R98, R177, 0x1, P1 ;  /* 0x000000b162627211 */ /* 0x000fe400008f0eff */
[----:B------:R-:W-:Y:S01]  /*43b0*/  ISETP.GE.AND P4, PT, R124, RZ, PT ;  /* 0x000000ff7c00720c */ /* 0x000fe20003f86270 */
[----:B------:R-:W-:Y:S01]  /*43c0*/  IMAD.MOV.U32 R124, RZ, RZ, R122 ;  /* 0x000000ffff7c7224 */ /* 0x000fe200078e007a */
[----:B0-----:R-:W-:Y:S01]  /*43d0*/  PRMT R132, RZ, 0x7610, R132 ;  /* 0x00007610ff847816 */ /* 0x001fe20000000084 */
[----:B------:R-:W-:Y:S02]  /*43e0*/  @P0 IMAD.MOV.U32 R122, RZ, RZ, R97 ;  /* 0x000000ffff7a0224 */ /* 0x000fe400078e0061 */
[----:B------:R-:W-:Y:S02]  /*43f0*/  @P0 IMAD.MOV.U32 R123, RZ, RZ, R98 ;  /* 0x000000ffff7b0224 */ /* 0x000fe400078e0062 */
[----:B------:R-:W-:Y:S01]  /*4400*/  @!P5 IMAD.MOV R124, RZ, RZ, -R124 ;  /* 0x000000ffff7cd224 */ /* 0x000fe200078e0a7c */
[----:B------:R-:W-:-:S02]  /*4410*/  ISETP.GE.AND P5, PT, R125, RZ, PT ;  /* 0x000000ff7d00720c */ /* 0x000fc40003fa6270 */
[----:B------:R0:W2:Y:S01]  /*4420*/  @P0 LDG.E.U8 R132, desc[UR20][R122.64] ;  /* 0x000000147a840981 */ /* 0x0000a2000c1e1100 */
[----:B------:R-:W-:Y:S01]  /*4430*/  PLOP3.LUT P0, PT, PT, PT, UP1, 0x80, 0x8 ;  /* 0x000000000008781c */ /* 0x000fe20003f0f018 */
[----:B------:R-:W-:Y:S01]  /*4440*/  @!P3 IMAD.MOV R142, RZ, RZ, -R142 ;  /* 0x000000ffff8eb224 */ /* 0x000fe200078e0a8e */
[----:B------:R-:W-:Y:S02]  /*4450*/  LOP3.LUT R125, R110, 0x46, RZ, 0xfc, !PT ;  /* 0x000000466e7d7812 */ /* 0x000fe400078efcff */
[----:B------:R-:W-:Y:S02]  /*4460*/  ISETP.GE.AND P3, PT, R135, RZ, PT ;  /* 0x000000ff8700720c */ /* 0x000fe40003f66270 */
[----:B------:R-:W-:Y:S01]  /*4470*/  ISETP.LT.AND P0, PT, R125, UR22, P0 ;  /* 0x000000167d007c0c */ /* 0x000fe20008701270 */
[----:B------:R-:W-:Y:S02]  /*4480*/  @!P4 IMAD.MOV R120, RZ, RZ, -R120 ;  /* 0x000000ffff78c224 */ /* 0x000fe400078e0a78 */
[----:B0-----:R-:W-:Y:S01]  /*4490*/  IMAD.MOV.U32 R122, RZ, RZ, R99 ;  /* 0x000000ffff7a7224 */ /* 0x001fe200078e0063 */
[----:B------:R-:W-:-:S04]  /*44a0*/  IADD3 R99, P4, PT, R100, R179, RZ ;  /* 0x000000b364637210 */ /* 0x000fc80007f9e0ff */
[----:B------:R-:W-:Y:S02]  /*44b0*/  LEA.HI.X.SX32 R100, R100, R177, 0x1, P4 ;  /* 0x000000b164647211 */ /* 0x000fe400020f0eff */
[----:B------:R-:W-:Y:S01]  /*44c0*/  ISETP.GE.AND P1, PT, R118, RZ, PT ;  /* 0x000000ff7600720c */ /* 0x000fe20003f26270 */
[----:B------:R-:W-:Y:S01]  /*44d0*/  @!P3 IMAD.MOV R122, RZ, RZ, -R122 ;  /* 0x000000ffff7ab224 */ /* 0x000fe200078e0a7a */
[----:B------:R-:W-:Y:S01]  /*44e0*/  ISETP.GE.AND P3, PT, R119, RZ, PT ;  /* 0x000000ff7700720c */ /* 0x000fe20003f66270 */
[----:B------:R-:W-:Y:S01]  /*44f0*/  @P0 IMAD.MOV.U32 R118, RZ, RZ, R99 ;  /* 0x000000ffff760224 */ /* 0x000fe200078e0063 */
[----:B------:R-:W-:Y:S01]  /*4500*/  PRMT R133, RZ, 0x7610, R133 ;  /* 0x00007610ff857816 */ /* 0x000fe20000000085 */
[----:B------:R-:W-:Y:S01]  /*4510*/  @P0 IMAD.MOV.U32 R119, RZ, RZ, R100 ;  /* 0x000000ffff770224 */ /* 0x000fe200078e0064 */
[----:B------:R-:W-:-:S04]  /*4520*/  LOP3.LUT R123, R110, 0x56, RZ, 0xfc, !PT ;  /* 0x000000566e7b7812 */ /* 0x000fc800078efcff */
[----:B------:R0:W2:Y:S01]  /*4530*/  @P0 LDG.E.U8 R133, desc[UR20][R118.64] ;  /* 0x0000001476850981 */ /* 0x0000a2000c1e1100 */
[----:B------:R-:W-:-:S04]  /*4540*/  PLOP3.LUT P0, PT, PT, PT, UP1, 0x80, 0x8 ;  /* 0x000000000008781c */ /* 0x000fc80003f0f018 */
[----:B------:R-:W-:Y:S01]  /*4550*/  ISETP.LT.AND P0, PT, R123, UR22, P0 ;  /* 0x000000167b007c0c */ /* 0x000fe20008701270 */
[----:B0-----:R-:W-:Y:S01]  /*4560*/  IMAD.MOV.U32 R118, RZ, RZ, R101 ;  /* 0x000000ffff767224 */ /* 0x001fe200078e0065 */
[----:B------:R-:W-:-:S03]  /*4570*/  ISETP.GE.AND P4, PT, R115, RZ, PT ;  /* 0x000000ff7300720c */ /* 0x000fc60003f86270 */
[----:B------:R-:W-:Y:S01]  /*4580*/  @!P3 IMAD.MOV R118, RZ, RZ, -R118 ;  /* 0x000000ffff76b224 */ /* 0x000fe200078e0a76 */
[----:B------:R-:W-:Y:S01]  /*4590*/  IADD3 R101, P3, PT, R102, R179, RZ ;  /* 0x000000b366657210 */ /* 0x000fe20007f7e0ff */
[----:B------:R-:W-:-:S03]  /*45a0*/  IMAD.MOV.U32 R115, RZ, RZ, R113 ;  /* 0x000000ffff737224 */ /* 0x000fc600078e0071 */
[----:B------:R-:W-:Y:S01]  /*45b0*/  LEA.HI.X.SX32 R102, R102, R177, 0x1, P3 ;  /* 0x000000b166667211 */ /* 0x000fe200018f0eff */
[----:B------:R-:W-:Y:S01]  /*45c0*/  @!P5 IMAD.MOV R115, RZ, RZ, -R115 ;  /* 0x000000ffff73d224 */ /* 0x000fe200078e0a73 */
[----:B------:R-:W-:Y:S01]  /*45d0*/  ISETP.GE.AND P5, PT, R114, RZ, PT ;  /* 0x000000ff7200720c */ /* 0x000fe20003fa6270 */
[----:B------:R-:W-:Y:S01]  /*45e0*/  IMAD.MOV.U32 R114, RZ, RZ, R112 ;  /* 0x000000ffff727224 */ /* 0x000fe200078e0070 */
[----:B------:R-:W-:Y:S01]  /*45f0*/  PRMT R134, RZ, 0x7610, R134 ;  /* 0x00007610ff867816 */ /* 0x000fe20000000086 */
[----:B------:R-:W-:Y:S02]  /*4600*/  @P0 IMAD.MOV.U32 R112, RZ, RZ, R101 ;  /* 0x000000ffff700224 */ /* 0x000fe400078e0065 */
[----:B------:R-:W-:Y:S02]  /*4610*/  @P0 IMAD.MOV.U32 R113, RZ, RZ, R102 ;  /* 0x000000ffff710224 */ /* 0x000fe400078e0066 */
[----:B------:R-:W-:Y:S01]  /*4620*/  @!P1 IMAD.MOV R114, RZ, RZ, -R114 ;  /* 0x000000ffff729224 */ /* 0x000fe200078e0a72 */
[----:B------:R-:W-:-:S02]  /*4630*/  ISETP.GE.AND P1, PT, R116, RZ, PT ;  /* 0x000000ff7400720c */ /* 0x000fc40003f26270 */
[----:B------:R0:W2:Y:S01]  /*4640*/  @P0 LDG.E.U8 R134, desc[UR20][R112.64] ;  /* 0x0000001470860981 */ /* 0x0000a2000c1e1100 */
[----:B------:R-:W-:Y:S02]  /*4650*/  PLOP3.LUT P0, PT, PT, PT, UP1, 0x80, 0x8 ;  /* 0x000000000008781c */ /* 0x000fe40003f0f018 */
[----:B------:R-:W-:-:S04]  /*4660*/  LOP3.LUT R116, R110, 0x66, RZ, 0xfc, !PT ;  /* 0x000000666e747812 */ /* 0x000fc800078efcff */
[----:B------:R-:W-:Y:S01]  /*4670*/  ISETP.LT.AND P0, PT, R116, UR22, P0 ;  /* 0x0000001674007c0c */ /* 0x000fe20008701270 */
[----:B0-----:R-:W-:-:S04]  /*4680*/  IMAD.MOV.U32 R113, RZ, RZ, R103 ;  /* 0x000000ffff717224 */ /* 0x001fc800078e0067 */
[----:B------:R-:W-:Y:S01]  /*4690*/  @!P5 IMAD.MOV R113, RZ, RZ, -R113 ;  /* 0x000000ffff71d224 */ /* 0x000fe200078e0a71 */
[----:B------:R-:W-:-:S04]  /*46a0*/  IADD3 R103, P5, PT, R104, R179, RZ ;  /* 0x000000b368677210 */ /* 0x000fc80007fbe0ff */
[----:B------:R-:W-:Y:S01]  /*46b0*/  LEA.HI.X.SX32 R104, R104, R177, 0x1, P5 ;  /* 0x000000b168687211 */ /* 0x000fe200028f0eff */
[----:B------:R-:W-:Y:S01]  /*46c0*/  IMAD.MOV.U32 R112, RZ, RZ, R107 ;  /* 0x000000ffff707224 */ /* 0x000fe200078e006b */
[----:B------:R-:W-:Y:S01]  /*46d0*/  ISETP.GE.AND P3, PT, R111, RZ, PT ;  /* 0x000000ff6f00720c */ /* 0x000fe20003f66270 */
[----:B------:R-:W-:Y:S01]  /*46e0*/  IMAD.MOV.U32 R111, RZ, RZ, R106 ;  /* 0x000000ffff6f7224 */ /* 0x000fe200078e006a */
[----:B------:R-:W-:Y:S01]  /*46f0*/  PRMT R135, RZ, 0x7610, R135 ;  /* 0x00007610ff877816 */ /* 0x000fe20000000087 */
[----:B------:R-:W-:Y:S02]  /*4700*/  @P0 IMAD.MOV.U32 R106, RZ, RZ, R103 ;  /* 0x000000ffff6a0224 */ /* 0x000fe400078e0067 */
[----:B------:R-:W-:Y:S02]  /*4710*/  @P0 IMAD.MOV.U32 R107, RZ, RZ, R104 ;  /* 0x000000ffff6b0224 */ /* 0x000fe400078e0068 */
[----:B------:R-:W-:Y:S01]  /*4720*/  @!P6 IMAD.MOV R117, RZ, RZ, -R117 ;  /* 0x000000ffff75e224 */ /* 0x000fe200078e0a75 */
[----:B------:R-:W-:-:S02]  /*4730*/  ISETP.GE.AND P6, PT, R121, RZ, PT ;  /* 0x000000ff7900720c */ /* 0x000fc40003fc6270 */
[----:B------:R0:W4:Y:S01]  /*4740*/  @P0 LDG.E.U8 R135, desc[UR20][R106.64] ;  /* 0x000000146a870981 */ /* 0x000122000c1e1100 */
[----:B------:R-:W-:Y:S02]  /*4750*/  LOP3.LUT R110, R110, 0x76, RZ, 0xfc, !PT ;  /* 0x000000766e6e7812 */ /* 0x000fe400078efcff */
[----:B------:R-:W-:Y:S01]  /*4760*/  PLOP3.LUT P0, PT, PT, PT, UP1, 0x80, 0x8 ;  /* 0x000000000008781c */ /* 0x000fe20003f0f018 */
[----:B------:R-:W-:-:S03]  /*4770*/  @!P1 IMAD.MOV R109, RZ, RZ, -R109 ;  /* 0x000000ffff6d9224 */ /* 0x000fc600078e0a6d */
[----:B------:R-:W-:Y:S01]  /*4780*/  ISETP.LT.AND P0, PT, R110, UR22, P0 ;  /* 0x000000166e007c0c */ /* 0x000fe20008701270 */
[----:B------:R-:W-:Y:S01]  /*4790*/  @!P3 IMAD.MOV R108, RZ, RZ, -R108 ;  /* 0x000000ffff6cb224 */ /* 0x000fe200078e0a6c */
[----:B------:R-:W-:Y:S02]  /*47a0*/  ISETP.GE.AND P1, PT, R156, RZ, PT ;  /* 0x000000ff9c00720c */ /* 0x000fe40003f26270 */
[----:B------:R-:W-:Y:S01]  /*47b0*/  IADD3 R156, P3, PT, R155, R179, RZ ;  /* 0x000000b39b9c7210 */ /* 0x000fe20007f7e0ff */
[----:B------:R-:W-:Y:S01]  /*47c0*/  @!P6 IMAD.MOV R111, RZ, RZ, -R111 ;  /* 0x000000ffff6fe224 */ /* 0x000fe200078e0a6f */
[----:B------:R-:W-:Y:S02]  /*47d0*/  ISETP.GE.AND P6, PT, R163, RZ, PT ;  /* 0x000000ffa300720c */ /* 0x000fe40003fc6270 */
[----:B------:R-:W-:Y:S02]  /*47e0*/  LEA.HI.X.SX32 R155, R155, R177, 0x1, P3 ;  /* 0x000000b19b9b7211 */ /* 0x000fe400018f0eff */
[----:B------:R-:W-:-:S02]  /*47f0*/  ISETP.GE.AND P3, PT, R160, RZ, PT ;  /* 0x000000ffa000720c */ /* 0x000fc40003f66270 */
[----:B------:R-:W-:Y:S01]  /*4800*/  PRMT R160, RZ, 0x7610, R160 ;  /* 0x00007610ffa07816 */ /* 0x000fe200000000a0 */
[----:B0-----:R-:W-:Y:S02]  /*4810*/  @P0 IMAD.MOV.U32 R106, RZ, RZ, R156 ;  /* 0x000000ffff6a0224 */ /* 0x001fe400078e009c */
[----:B------:R-:W-:Y:S02]  /*4820*/  @P0 IMAD.MOV.U32 R107, RZ, RZ, R155 ;  /* 0x000000ffff6b0224 */ /* 0x000fe400078e009b */
[----:B------:R-:W-:Y:S01]  /*4830*/  @!P4 IMAD.MOV R112, RZ, RZ, -R112 ;  /* 0x000000ffff70c224 */ /* 0x000fe200078e0a70 */
[----:B------:R-:W-:Y:S02]  /*4840*/  ISETP.GE.AND P4, PT, R162, RZ, PT ;  /* 0x000000ffa200720c */ /* 0x000fe40003f86270 */
[----:B------:R0:W5:Y:S01]  /*4850*/  @P0 LDG.E.U8 R160, desc[UR20][R106.64] ;  /* 0x000000146aa00981 */ /* 0x000162000c1e1100 */
[----:B------:R-:W-:Y:S01]  /*4860*/  ISETP.GE.AND P0, PT, R154, RZ, PT ;  /* 0x000000ff9a00720c */ /* 0x000fe20003f06270 */
[----:B------:R-:W-:Y:S01]  /*4870*/  @!P6 IMAD.MOV R153, RZ, RZ, -R153 ;  /* 0x000000ffff99e224 */ /* 0x000fe200078e0a99 */
[----:B------:R-:W-:-:S02]  /*4880*/  ISETP.GE.AND P6, PT, R157, RZ, PT ;  /* 0x000000ff9d00720c */ /* 0x000fc40003fc6270 */
[----:B------:R-:W-:Y:S01]  /*4890*/  ISETP.GE.AND P5, PT, R161, RZ, PT ;  /* 0x000000ffa100720c */ /* 0x000fe20003fa6270 */
[----:B0-----:R-:W-:-:S05]  /*48a0*/  IMAD.MOV.U32 R106, RZ, RZ, R148 ;  /* 0x000000ffff6a7224 */ /* 0x001fca00078e0094 */
[----:B------:R-:W-:Y:S01]  /*48b0*/  @!P4 IMAD.MOV R152, RZ, RZ, -R152 ;  /* 0x000000ffff98c224 */ /* 0x000fe200078e0a98 */
[----:B------:R-:W-:Y:S02]  /*48c0*/  ISETP.NE.AND P4, PT, R105, RZ, PT ;  /* 0x000000ff6900720c */ /* 0x000fe40003f85270 */
[----:B------:R-:W-:Y:S01]  /*48d0*/  @!P0 IMAD.MOV R106, RZ, RZ, -R106 ;  /* 0x000000ffff6a8224 */ /* 0x000fe200078e0a6a */
[----:B------:R-:W-:Y:S01]  /*48e0*/  LOP3.LUT R105, RZ, R105, RZ, 0x33, !PT ;  /* 0x00000069ff697212 */ /* 0x000fe200078e33ff */
[----:B------:R-:W-:Y:S01]  /*48f0*/  IMAD.MOV.U32 R250, RZ, RZ, R149 ;  /* 0x000000fffffa7224 */ /* 0x000fe200078e0095 */
[----:B------:R-:W-:Y:S01]  /*4900*/  LEA.HI R110, R227, 0xe, RZ, 0x1a ;  /* 0x0000000ee36e7811 */ /* 0x000fe200078fd0ff */
[----:B------:R-:W-:Y:S01]  /*4910*/  @!P6 IMAD.MOV R159, RZ, RZ, -R159 ;  /* 0x000000ffff9fe224 */ /* 0x000fe200078e0a9f */
[----:B------:R-:W-:Y:S01]  /*4920*/  PLOP3.LUT P0, PT, PT, PT, UP1, 0x80, 0x8 ;  /* 0x000000000008781c */ /* 0x000fe20003f0f018 */
[----:B------:R-:W-:Y:S01]  /*4930*/  @!P5 IMAD.MOV R151, RZ, RZ, -R151 ;  /* 0x000000ffff97d224 */ /* 0x000fe200078e0a97 */
[----:B------:R-:W-:Y:S01]  /*4940*/  SEL R252, R105, R106, !P4 ;  /* 0x0000006a69fc7207 */ /* 0x000fe20006000000 */
[----:B------:R-:W-:-:S02]  /*4950*/  @!P1 IMAD.MOV R150, RZ, RZ, -R150 ;  /* 0x000000ffff969224 */ /* 0x000fc400078e0a96 */
[----:B------:R-:W-:Y:S01]  /*4960*/  @!P3 IMAD.MOV R250, RZ, RZ, -R250 ;  /* 0x000000fffffab224 */ /* 0x000fe200078e0afa */
[C---:B------:R-:W-:Y:S01]  /*4970*/  ISETP.LT.AND P0, PT, R110.reuse, UR22, P0 ;  /* 0x000000166e007c0c */ /* 0x040fe20008701270 */
[----:B------:R-:W-:Y:S01]  /*4980*/  IMAD R106, R110, UR12, RZ ;  /* 0x0000000c6e6a7c24 */ /* 0x000fe2000f8e02ff */
[C---:B------:R-:W-:Y:S02]  /*4990*/  SEL R216, R105.reuse, R166, !P4 ;  /* 0x000000a669d87207 */ /* 0x040fe40006000000 */
[C---:B------:R-:W-:Y:S02]  /*49a0*/  SEL R217, R105.reuse, R145, !P4 ;  /* 0x0000009169d97207 */ /* 0x040fe40006000000 */
[C---:B------:R-:W-:Y:S02]  /*49b0*/  SEL R215, R105.reuse, R141, !P4 ;  /* 0x0000008d69d77207 */ /* 0x040fe40006000000 */
[C---:B------:R-:W-:Y:S02]  /*49c0*/  SEL R211, R105.reuse, R140, !P4 ;  /* 0x0000008c69d37207 */ /* 0x040fe40006000000 */
[----:B------:R-:W-:-:S02]  /*49d0*/  SEL R167, R105, R143, !P4 ;  /* 0x0000008f69a77207 */ /* 0x000fc40006000000 */
[C---:B------:R-:W-:Y:S02]  /*49e0*/  SEL R163, R105.reuse, R137, !P4 ;  /* 0x0000008969a37207 */ /* 0x040fe40006000000 */
        /* <DEDUP_REMOVED lines=24> */
[----:B------:R-:W-:Y:S02]  /*4b70*/  SEL R159, R105, R144, !P4 ;  /* 0x00000090699f7207 */ /* 0x000fe40006000000 */
[----:B------:R-:W-:-:S04]  /*4b80*/  IADD3 R105, P1, PT, R106, R179, RZ ;  /* 0x000000b36a697210 */ /* 0x000fc80007f3e0ff */
[----:B------:R-:W-:Y:S01]  /*4b90*/  LEA.HI.X.SX32 R106, R106, R177, 0x1, P1 ;  /* 0x000000b16a6a7211 */ /* 0x000fe200008f0eff */
[----:B------:R-:W-:Y:S01]  /*4ba0*/  @P0 IMAD.MOV.U32 R108, RZ, RZ, R105 ;  /* 0x000000ffff6c0224 */ /* 0x000fe200078e0069 */
[----:B------:R-:W-:-:S03]  /*4bb0*/  PRMT R144, RZ, 0x7610, R144 ;  /* 0x00007610ff907816 */ /* 0x000fc60000000090 */
[----:B------:R-:W-:Y:S01]  /*4bc0*/  @P0 IMAD.MOV.U32 R109, RZ, RZ, R106 ;  /* 0x000000ffff6d0224 */ /* 0x000fe200078e006a */
[----:B------:R-:W-:-:S04]  /*4bd0*/  LEA.HI R107, R227, 0x1e, RZ, 0x1a ;  /* 0x0000001ee36b7811 */ /* 0x000fc800078fd0ff */
[----:B------:R0:W5:Y:S01]  /*4be0*/  @P0 LDG.E.U8 R144, desc[UR20][R108.64] ;  /* 0x000000146c900981 */ /* 0x000162000c1e1100 */
[----:B------:R-:W-:-:S04]  /*4bf0*/  PLOP3.LUT P0, PT, PT, PT, UP1, 0x80, 0x8 ;  /* 0x000000000008781c */ /* 0x000fc80003f0f018 */
[C---:B------:R-:W-:Y:S01]  /*4c00*/  ISETP.LT.AND P0, PT, R107.reuse, UR22, P0 ;  /* 0x000000166b007c0c */ /* 0x040fe20008701270 */
[----:B0-----:R-:W-:-:S05]  /*4c10*/  IMAD R108, R107, UR12, RZ ;  /* 0x0000000c6b6c7c24 */ /* 0x001fca000f8e02ff */
[----:B------:R-:W-:-:S04]  /*4c20*/  IADD3 R107, P1, PT, R108, R179, RZ ;  /* 0x000000b36c6b7210 */ /* 0x000fc80007f3e0ff */
[----:B------:R-:W-:-:S03]  /*4c30*/  LEA.HI.X.SX32 R108, R108, R177, 0x1, P1 ;  /* 0x000000b16c6c7211 */ /* 0x000fc600008f0eff */
[----:B------:R-:W-:Y:S01]  /*4c40*/  @P0 IMAD.MOV.U32 R110, RZ, RZ, R107 ;  /* 0x000000ffff6e0224 */ /* 0x000fe200078e006b */
[----:B------:R-:W-:Y:S01]  /*4c50*/  PRMT R150, RZ, 0x7610, R150 ;  /* 0x00007610ff967816 */ /* 0x000fe20000000096 */
        /* <DEDUP_REMOVED lines=41> */
[----:B------:R-:W-:Y:S01]  /*4ef0*/  LEA.HI R117, R227, 0x6e, RZ, 0x1a ;  /* 0x0000006ee3757811 */ /* 0x000fe200078fd0ff */
[----:B------:R-:W-:-:S04]  /*4f00*/  @!UP2 UIADD3 UR4, UPT, UPT, -UR7, 0x100000, URZ ;  /* 0x001000000704a890 */ /* 0x000fc8000fffe1ff */
[----:B------:R-:W-:Y:S02]  /*4f10*/  @!UP2 USHF.L.U32 UR5, UR4, 0xb, URZ ;  /* 0x0000000b0405a899 */ /* 0x000fe400080006ff */
[----:B------:R-:W-:Y:S01]  /*4f20*/  @!UP2 USHF.L.U32 UR4, UR4, 0x1, URZ ;  /* 0x000000010404a899 */ /* 0x000fe200080006ff */
[----:B------:R0:W5:Y:S01]  /*4f30*/  @P0 LDG.E.U8 R121, desc[UR20][R118.64] ;  /* 0x0000001476790981 */ /* 0x000162000c1e1100 */
[----:B------:R-:W-:Y:S01]  /*4f40*/  PLOP3.LUT P0, PT, PT, PT, UP1, 0x80, 0x8 ;  /* 0x000000000008781c */ /* 0x000fe20003f0f018 */
[----:B------:R-:W-:-:S03]  /*4f50*/  VOTEU.ALL UP3, P2 ;  /* 0x0000000000ff7886 */ /* 0x000fc60001060000 */
[C---:B------:R-:W-:Y:S01]  /*4f60*/  ISETP.LT.AND P0, PT, R117.reuse, UR22, P0 ;  /* 0x0000001675007c0c */ /* 0x040fe20008701270 */
[----:B0-----:R-:W-:-:S05]  /*4f70*/  IMAD R118, R117, UR12, RZ ;  /* 0x0000000c75767c24 */ /* 0x001fca000f8e02ff */
[----:B------:R0:W1:Y:S01]  /*4f80*/  @!UP3 SYNCS.EXCH.64 URZ, [UR9+0x6008], UR4 ;  /* 0x0060080409ffb5b2 */ /* 0x0000620008000100 */
[C---:B------:R-:W-:Y:S01]  /*4f90*/  IADD3 R117, P1, PT, R118.reuse, R179, RZ ;  /* 0x000000b376757210 */ /* 0x040fe20007f3e0ff */
[----:B--2---:R-:W-:Y:S03]  /*4fa0*/  STS.U8 [R236+UR9], R181 ;  /* 0x000000b5ec007988 */ /* 0x004fe60008000009 */
[----:B------:R-:W-:Y:S01]  /*4fb0*/  LEA.HI.X.SX32 R118, R118, R177, 0x1, P1 ;  /* 0x000000b176767211 */ /* 0x000fe200008f0eff */
[----:B---3--:R-:W-:Y:S01]  /*4fc0*/  STS.U8 [R236+UR9+0x200], R190 ;  /* 0x000200beec007988 */ /* 0x008fe20008000009 */
[----:B------:R-:W-:Y:S02]  /*4fd0*/  PRMT R120, RZ, 0x7610, R120 ;  /* 0x00007610ff787816 */ /* 0x000fe40000000078 */
[----:B------:R-:W-:Y:S01]  /*4fe0*/  LEA.HI R125, R227, 0x7e, RZ, 0x1a ;  /* 0x0000007ee37d7811 */ /* 0x000fe200078fd0ff */
[----:B----4-:R-:W-:Y:S01]  /*4ff0*/  STS.U8 [R236+UR9+0x400], R189 ;  /* 0x000400bdec007988 */ /* 0x010fe20008000009 */
[----:B------:R-:W-:Y:S01]  /*5000*/  @P0 IMAD.MOV.U32 R122, RZ, RZ, R117 ;  /* 0x000000ffff7a0224 */ /* 0x000fe200078e0075 */
[----:B------:R-:W-:Y:S01]  /*5010*/  LOP3.LUT R124, R236, 0x10, RZ, 0x3c, !PT ;  /* 0x00000010ec7c7812 */ /* 0x000fe200078e3cff */
[----:B0-----:R-:W0:Y:S01]  /*5020*/  LDCU UR4, c[0x0][0x3b0] ;  /* 0x00007600ff0477ac */ /* 0x001e220008000800 */
[----:B-----5:R-:W-:Y:S01]  /*5030*/  STS.U8 [R236+UR9+0x600], R186 ;  /* 0x000600baec007988 */ /* 0x020fe20008000009 */
[----:B------:R-:W-:-:S03]  /*5040*/  @P0 IMAD.MOV.U32 R123, RZ, RZ, R118 ;  /* 0x000000ffff7b0224 */ /* 0x000fc600078e0076 */
[----:B------:R-:W-:Y:S04]  /*5050*/  STS.U8 [R236+UR9+0x800], R185 ;  /* 0x000800b9ec007988 */ /* 0x000fe80008000009 */
[----:B------:R-:W-:Y:S04]  /*5060*/  STS.U8 [R236+UR9+0xa00], R199 ;  /* 0x000a00c7ec007988 */ /* 0x000fe80008000009 */
[----:B------:R-:W-:Y:S04]  /*5070*/  STS.U8 [R236+UR9+0xc00], R197 ;  /* 0x000c00c5ec007988 */ /* 0x000fe80008000009 */
[----:B------:R-:W-:Y:S04]  /*5080*/  STS.U8 [R236+UR9+0xe00], R196 ;  /* 0x000e00c4ec007988 */ /* 0x000fe80008000009 */
[----:B------:R-:W-:Y:S04]  /*5090*/  STS.U8 [R236+UR9+0x1000], R195 ;  /* 0x001000c3ec007988 */ /* 0x000fe80008000009 */
[----:B------:R-:W-:Y:S04]  /*50a0*/  STS.U8 [R236+UR9+0x1200], R223 ;  /* 0x001200dfec007988 */ /* 0x000fe80008000009 */
[----:B------:R-:W-:Y:S04]  /*50b0*/  STS.U8 [R236+UR9+0x1400], R222 ;  /* 0x001400deec007988 */ /* 0x000fe80008000009 */
[----:B------:R2:W3:Y:S01]  /*50c0*/  @P0 LDG.E.U8 R120, desc[UR20][R122.64] ;  /* 0x000000147a780981 */ /* 0x0004e2000c1e1100 */
[----:B------:R-:W-:-:S03]  /*50d0*/  PLOP3.LUT P0, PT, PT, PT, UP1, 0x80, 0x8 ;  /* 0x000000000008781c */ /* 0x000fc60003f0f018 */
[----:B------:R-:W-:Y:S01]  /*50e0*/  STS.U8 [R236+UR9+0x1600], R221 ;  /* 0x001600ddec007988 */ /* 0x000fe20008000009 */
[----:B------:R-:W-:-:S03]  /*50f0*/  IMAD R119, R125, UR12, RZ ;  /* 0x0000000c7d777c24 */ /* 0x000fc6000f8e02ff */
[----:B------:R-:W-:Y:S01]  /*5100*/  STS.U8 [R236+UR9+0x1800], R205 ;  /* 0x001800cdec007988 */ /* 0x000fe20008000009 */
[----:B------:R-:W-:-:S03]  /*5110*/  ISETP.LT.AND P0, PT, R125, UR22, P0 ;  /* 0x000000167d007c0c */ /* 0x000fc60008701270 */
[----:B------:R-:W-:Y:S04]  /*5120*/  STS.U8 [R236+UR9+0x1a00], R226 ;  /* 0x001a00e2ec007988 */ /* 0x000fe80008000009 */
[----:B------:R-:W-:Y:S04]  /*5130*/  STS.U8 [R236+UR9+0x1c00], R225 ;  /* 0x001c00e1ec007988 */ /* 0x000fe80008000009 */
[----:B------:R-:W-:Y:S01]  /*5140*/  STS.U8 [R236+UR9+0x1e00], R209 ;  /* 0x001e00d1ec007988 */ /* 0x000fe20008000009 */
[----:B------:R-:W-:-:S03]  /*5150*/  IADD3 R179, P1, PT, R119, R179, RZ ;  /* 0x000000b377b37210 */ /* 0x000fc60007f3e0ff */
[----:B------:R-:W-:Y:S04]  /*5160*/  STS.U8 [R124+UR9+0x80], R224 ;  /* 0x000080e07c007988 */ /* 0x000fe80008000009 */
[----:B------:R-:W-:Y:S04]  /*5170*/  STS.U8 [R124+UR9+0x280], R206 ;  /* 0x000280ce7c007988 */ /* 0x000fe80008000009 */
[----:B------:R-:W-:Y:S04]  /*5180*/  STS.U8 [R124+UR9+0x480], R219 ;  /* 0x000480db7c007988 */ /* 0x000fe80008000009 */
[----:B------:R-:W-:Y:S01]  /*5190*/  STS.U8 [R124+UR9+0x680], R213 ;  /* 0x000680d57c007988 */ /* 0x000fe20008000009 */
[----:B------:R-:W-:-:S03]  /*51a0*/  LEA.HI.X.SX32 R177, R119, R177, 0x1, P1 ;  /* 0x000000b177b17211 */ /* 0x000fc600008f0eff */
[----:B------:R-:W-:Y:S04]  /*51b0*/  STS.U8 [R124+UR9+0x880], R207 ;  /* 0x000880cf7c007988 */ /* 0x000fe80008000009 */
[----:B------:R-:W-:Y:S04]  /*51c0*/  STS.U8 [R124+UR9+0xa80], R198 ;  /* 0x000a80c67c007988 */ /* 0x000fe80008000009 */
[----:B------:R-:W-:Y:S04]  /*51d0*/  STS.U8 [R124+UR9+0xc80], R208 ;  /* 0x000c80d07c007988 */ /* 0x000fe80008000009 */
[----:B------:R-:W-:Y:S01]  /*51e0*/  STS.U8 [R124+UR9+0xe80], R201 ;  /* 0x000e80c97c007988 */ /* 0x000fe20008000009 */
[----:B--2---:R-:W-:-:S03]  /*51f0*/  PRMT R122, RZ, 0x7610, R122 ;  /* 0x00007610ff7a7816 */ /* 0x004fc6000000007a */
[----:B------:R-:W-:Y:S01]  /*5200*/  STS.U8 [R124+UR9+0x1080], R200 ;  /* 0x001080c87c007988 */ /* 0x000fe20008000009 */
[----:B------:R-:W-:-:S03]  /*5210*/  @P0 IMAD.MOV.U32 R125, RZ, RZ, R177 ;  /* 0x000000ffff7d0224 */ /* 0x000fc600078e00b1 */
[----:B------:R-:W-:Y:S04]  /*5220*/  STS.U8 [R124+UR9+0x1280], R192 ;  /* 0x001280c07c007988 */ /* 0x000fe80008000009 */
[----:B------:R-:W-:Y:S04]  /*5230*/  STS.U8 [R124+UR9+0x1480], R203 ;  /* 0x001480cb7c007988 */ /* 0x000fe80008000009 */
[----:B------:R2:W-:Y:S02]  /*5240*/  STS.U8 [R124+UR9+0x1680], R202 ;  /* 0x001680ca7c007988 */ /* 0x0005e40008000009 */
[----:B--2---:R-:W-:-:S05]  /*5250*/  @P0 IMAD.MOV.U32 R124, RZ, RZ, R179 ;  /* 0x000000ffff7c0224 */ /* 0x004fca00078e00b3 */
[----:B------:R2:W4:Y:S01]  /*5260*/  @P0 LDG.E.U8 R122, desc[UR20][R124.64] ;  /* 0x000000147c7a0981 */ /* 0x000522000c1e1100 */
[C---:B------:R-:W-:Y:S01]  /*5270*/  LOP3.LUT R202, R236.reuse, 0x10, RZ, 0x3c, !PT ;  /* 0x00000010ecca7812 */ /* 0x040fe200078e3cff */
[C---:B------:R-:W-:Y:S01]  /*5280*/  IMAD R119, R236.reuse, UR13, RZ ;  /* 0x0000000dec777c24 */ /* 0x040fe2000f8e02ff */
[----:B------:R-:W-:-:S03]  /*5290*/  LOP3.LUT R238, R236, 0x20, RZ, 0x3c, !PT ;  /* 0x00000020ecee7812 */ /* 0x000fc600078e3cff */
[----:B------:R-:W-:Y:S01]  /*52a0*/  STS.U8 [R202+UR9+0x1880], R204 ;  /* 0x001880ccca007988 */ /* 0x000fe20008000009 */
[----:B0-----:R-:W-:-:S03]  /*52b0*/  IMAD R181, R217, UR4, RZ ;  /* 0x00000004d9b57c24 */ /* 0x001fc6000f8e02ff */
[----:B------:R-:W-:Y:S01]  /*52c0*/  STS.U8 [R202+UR9+0x1a80], R194 ;  /* 0x001a80c2ca007988 */ /* 0x000fe20008000009 */
[----:B------:R-:W-:-:S03]  /*52d0*/  IADD3 R123, P0, PT, R119, UR18, RZ ;  /* 0x00000012777b7c10 */ /* 0x000fc6000ff1e0ff */
[----:B------:R0:W-:Y:S04]  /*52e0*/  STS.U8 [R202+UR9+0x1c80], R193 ;  /* 0x001c80c1ca007988 */ /* 0x0001e80008000009 */
[----:B------:R-:W-:Y:S04]  /*52f0*/  STS.U8 [R202+UR9+0x1e80], R188 ;  /* 0x001e80bcca007988 */ /* 0x000fe80008000009 */
[----:B------:R-:W-:Y:S01]  /*5300*/  STS.U8 [R238+UR9+0x100], R191 ;  /* 0x000100bfee007988 */ /* 0x000fe20008000009 */
[----:B------:R-:W-:-:S03]  /*5310*/  LEA.HI.X.SX32 R119, R119, UR19, 0x1, P0 ;  /* 0x0000001377777c11 */ /* 0x000fc600080f0eff */
[----:B------:R-:W-:Y:S01]  /*5320*/  STS.U8 [R238+UR9+0x300], R187 ;  /* 0x000300bbee007988 */ /* 0x000fe20008000009 */
[----:B------:R-:W-:-:S03]  /*5330*/  IMAD R189, R211, UR4, RZ ;  /* 0x00000004d3bd7c24 */ /* 0x000fc6000f8e02ff */
[----:B------:R-:W-:Y:S01]  /*5340*/  STS.U8 [R238+UR9+0x500], R184 ;  /* 0x000500b8ee007988 */ /* 0x000fe20008000009 */
[----:B0-----:R-:W-:Y:S02]  /*5350*/  IMAD R193, R167, UR4, RZ ;  /* 0x00000004a7c17c24 */ /* 0x001fe4000f8e02ff */
[----:B------:R-:W-:Y:S01]  /*5360*/  IMAD R197, R163, UR4, RZ ;  /* 0x00000004a3c57c24 */ /* 0x000fe2000f8e02ff */
[----:B------:R0:W-:Y:S01]  /*5370*/  STS.U8 [R238+UR9+0x700], R183 ;  /* 0x000700b7ee007988 */ /* 0x0001e20008000009 */
[----:B------:R-:W-:Y:S01]  /*5380*/  IMAD R206, R157, UR4, RZ ;  /* 0x000000049dce7c24 */ /* 0x000fe2000f8e02ff */
[-C--:B------:R-:W-:Y:S01]  /*5390*/  IADD3 R195, P4, PT, R193, R123.reuse, RZ ;  /* 0x0000007bc1c37210 */ /* 0x080fe20007f9e0ff */
[----:B------:R-:W-:Y:S01]  /*53a0*/  IMAD R208, R154, UR4, RZ ;  /* 0x000000049ad07c24 */ /* 0x000fe2000f8e02ff */
[-C--:B------:R-:W-:Y:S01]  /*53b0*/  IADD3 R199, P3, PT, R197, R123.reuse, RZ ;  /* 0x0000007bc5c77210 */ /* 0x080fe20007f7e0ff */
[----:B------:R-:W-:Y:S01]  /*53c0*/  IMAD R210, R210, UR4, RZ ;  /* 0x00000004d2d27c24 */ /* 0x000fe2000f8e02ff */
[----:B0-----:R-:W-:-:S04]  /*53d0*/  IADD3 R183, P1, PT, R181, R123, RZ ;  /* 0x0000007bb5b77210 */ /* 0x001fc80007f3e0ff */
[----:B------:R-:W-:Y:S02]  /*53e0*/  LEA.HI.X.SX32 R181, R181, R119, 0x1, P1 ;  /* 0x00000077b5b57211 */ /* 0x000fe400008f0eff */
[----:B------:R-:W-:Y:S01]  /*53f0*/  IADD3 R191, P1, PT, R189, R123, RZ ;  /* 0x0000007bbdbf7210 */ /* 0x000fe20007f3e0ff */
[----:B------:R-:W-:Y:S01]  /*5400*/  IMAD R216, R216, UR4, RZ ;  /* 0x00000004d8d87c24 */ /* 0x000fe2000f8e02ff */
[-C--:B------:R-:W-:Y:S01]  /*5410*/  LEA.HI.X.SX32 R193, R193, R119.reuse, 0x1, P4 ;  /* 0x00000077c1c17211 */ /* 0x080fe200020f0eff */
[----:B------:R-:W-:Y:S01]  /*5420*/  IMAD R218, R218, UR4, RZ ;  /* 0x00000004dada7c24 */ /* 0x000fe2000f8e02ff */
[-C--:B------:R-:W-:Y:S01]  /*5430*/  LEA.HI.X.SX32 R189, R189, R119.reuse, 0x1, P1 ;  /* 0x00000077bdbd7211 */ /* 0x080fe200008f0eff */
[----:B------:R-:W-:Y:S01]  /*5440*/  IMAD R220, R220, UR4, RZ ;  /* 0x00000004dcdc7c24 */ /* 0x000fe2000f8e02ff */
[----:B------:R-:W-:Y:S02]  /*5450*/  LEA.HI.X.SX32 R197, R197, R119, 0x1, P3 ;  /* 0x00000077c5c57211 */ /* 0x000fe400018f0eff */
[----:B------:R-:W-:-:S02]  /*5460*/  IADD3 R207, P1, PT, R206, R123, RZ ;  /* 0x0000007bcecf7210 */ /* 0x000fc40007f3e0ff */
[-C--:B------:R-:W-:Y:S02]  /*5470*/  IADD3 R209, P4, PT, R208, R123.reuse, RZ ;  /* 0x0000007bd0d17210 */ /* 0x080fe40007f9e0ff */
        /* <DEDUP_REMOVED lines=10> */
[----:B------:R-:W-:Y:S01]  /*5520*/  STS.U8 [R238+UR9+0x900], R182 ;  /* 0x000900b6ee007988 */ /* 0x000fe20008000009 */
[-C--:B------:R-:W-:Y:S01]  /*5530*/  LEA.HI.X.SX32 R216, R216, R119.reuse, 0x1, P1 ;  /* 0x00000077d8d87211 */ /* 0x080fe200008f0eff */
[----:B------:R-:W-:Y:S01]  /*5540*/  IMAD R185, R215, UR4, RZ ;  /* 0x00000004d7b97c24 */ /* 0x000fe2000f8e02ff */
[-C--:B------:R-:W-:Y:S01]  /*5550*/  LEA.HI.X.SX32 R218, R218, R119.reuse, 0x1, P4 ;  /* 0x00000077dada7211 */ /* 0x080fe200020f0eff */
[----:B------:R-:W-:Y:S01]  /*5560*/  STS.U8 [R238+UR9+0xb00], R180 ;  /* 0x000b00b4ee007988 */ /* 0x000fe20008000009 */
[----:B------:R-:W-:Y:S01]  /*5570*/  LEA.HI.X.SX32 R220, R220, R119, 0x1, P3 ;  /* 0x00000077dcdc7211 */ /* 0x000fe200018f0eff */
[----:B------:R-:W-:Y:S01]  /*5580*/  IMAD R139, R139, UR4, RZ ;  /* 0x000000048b8b7c24 */ /* 0x000fe2000f8e02ff */
[-C--:B------:R-:W-:Y:S01]  /*5590*/  IADD3 R223, P1, PT, R136, R123.reuse, RZ ;  /* 0x0000007b88df7210 */ /* 0x080fe20007f3e0ff */
[----:B------:R-:W-:Y:S01]  /*55a0*/  IMAD R140, R140, UR4, RZ ;  /* 0x000000048c8c7c24 */ /* 0x000fe2000f8e02ff */
[-C--:B------:R-:W-:Y:S01]  /*55b0*/  IADD3 R225, P3, PT, R137, R123.reuse, RZ ;  /* 0x0000007b89e17210 */ /* 0x080fe20007f7e0ff */
[----:B------:R-:W-:Y:S01]  /*55c0*/  IMAD R141, R141, UR4, RZ ;  /* 0x000000048d8d7c24 */ /* 0x000fe2000f8e02ff */
[----:B------:R-:W-:Y:S01]  /*55d0*/  IADD3 R227, P4, PT, R138, R123, RZ ;  /* 0x0000007b8ae37210 */ /* 0x000fe20007f9e0ff */
[----:B------:R-:W-:Y:S01]  /*55e0*/  STS.U8 [R238+UR9+0xd00], R178 ;  /* 0x000d00b2ee007988 */ /* 0x000fe20008000009 */
[----:B------:R-:W-:-:S03]  /*55f0*/  LEA.HI.X.SX32 R222, R136, R119, 0x1, P1 ;  /* 0x0000007788de7211 */ /* 0x000fc600008f0eff */
[----:B------:R-:W-:Y:S01]  /*5600*/  STS.U8 [R238+UR9+0xf00], R176 ;  /* 0x000f00b0ee007988 */ /* 0x000fe20008000009 */
[-C--:B------:R-:W-:Y:S01]  /*5610*/  LEA.HI.X.SX32 R224, R137, R119.reuse, 0x1, P3 ;  /* 0x0000007789e07211 */ /* 0x080fe200018f0eff */
[----:B------:R-:W-:Y:S01]  /*5620*/  IMAD R201, R162, UR4, RZ ;  /* 0x00000004a2c97c24 */ /* 0x000fe2000f8e02ff */
[----:B------:R-:W-:Y:S01]  /*5630*/  LEA.HI.X.SX32 R226, R138, R119, 0x1, P4 ;  /* 0x000000778ae27211 */ /* 0x000fe200020f0eff */
[----:B------:R-:W-:Y:S01]  /*5640*/  STS.U8 [R238+UR9+0x1100], R174 ;  /* 0x001100aeee007988 */ /* 0x000fe20008000009 */
[----:B------:R-:W-:Y:S01]  /*5650*/  IMAD R204, R161, UR4, RZ ;  /* 0x00000004a1cc7c24 */ /* 0x000fe2000f8e02ff */
[-C--:B------:R-:W-:Y:S01]  /*5660*/  IADD3 R187, P5, PT, R185, R123.reuse, RZ ;  /* 0x0000007bb9bb7210 */ /* 0x080fe20007fbe0ff */
[----:B------:R-:W-:Y:S01]  /*5670*/  IMAD R142, R142, UR4, RZ ;  /* 0x000000048e8e7c24 */ /* 0x000fe2000f8e02ff */
[----:B------:R-:W-:Y:S01]  /*5680*/  STS.U8 [R238+UR9+0x1300], R172 ;  /* 0x001300acee007988 */ /* 0x000fe20008000009 */
[----:B------:R-:W-:Y:S01]  /*5690*/  IMAD R143, R143, UR4, RZ ;  /* 0x000000048f8f7c24 */ /* 0x000fe2000f8e02ff */
[-C--:B------:R-:W-:Y:S01]  /*56a0*/  IADD3 R229, P1, PT, R139, R123.reuse, RZ ;  /* 0x0000007b8be57210 */ /* 0x080fe20007f3e0ff */
[----:B------:R-:W-:Y:S01]  /*56b0*/  IMAD R145, R145, UR4, RZ ;  /* 0x0000000491917c24 */ /* 0x000fe2000f8e02ff */
[----:B------:R-:W-:Y:S01]  /*56c0*/  STS.U8 [R238+UR9+0x1500], R170 ;  /* 0x001500aaee007988 */ /* 0x000fe20008000009 */
[----:B------:R-:W-:-:S02]  /*56d0*/  IADD3 R231, P3, PT, R140, R123, RZ ;  /* 0x0000007b8ce77210 */ /* 0x000fc40007f7e0ff */
[----:B------:R-:W-:Y:S01]  /*56e0*/  IADD3 R233, P4, PT, R141, R123, RZ ;  /* 0x0000007b8de97210 */ /* 0x000fe20007f9e0ff */
[----:B------:R-:W-:Y:S01]  /*56f0*/  STS.U8 [R238+UR9+0x1700], R168 ;  /* 0x001700a8ee007988 */ /* 0x000fe20008000009 */
[----:B------:R-:W-:-:S03]  /*5700*/  LOP3.LUT R200, R236, 0x30, RZ, 0x3c, !PT ;  /* 0x00000030ecc87812 */ /* 0x000fc600078e3cff */
[----:B------:R-:W-:Y:S01]  /*5710*/  STS.U8 [R238+UR9+0x1900], R164 ;  /* 0x001900a4ee007988 */ /* 0x000fe20008000009 */
[----:B------:R-:W-:Y:S01]  /*5720*/  PLOP3.LUT P0, PT, PT, PT, UP1, 0x80, 0x8 ;  /* 0x000000000008781c */ /* 0x000fe20003f0f018 */
[----:B------:R-:W-:Y:S01]  /*5730*/  IMAD R212, R212, UR4, RZ ;  /* 0x00000004d4d47c24 */ /* 0x000fe2000f8e02ff */
[-C--:B------:R-:W-:Y:S01]  /*5740*/  LEA.HI.X.SX32 R185, R185, R119.reuse, 0x1, P5 ;  /* 0x00000077b9b97211 */ /* 0x080fe200028f0eff */
        /* <DEDUP_REMOVED lines=8> */
[----:B------:R-:W-:Y:S01]  /*57d0*/  STS.U8 [R238+UR9+0x1f00], R126 ;  /* 0x001f007eee007988 */ /* 0x000fe20008000009 */
[----:B------:R-:W-:Y:S01]  /*57e0*/  IMAD R147, R147, UR4, RZ ;  /* 0x0000000493937c24 */ /* 0x000fe2000f8e02ff */
[-C--:B------:R-:W-:Y:S01]  /*57f0*/  IADD3 R205, P5, PT, R204, R123.reuse, RZ ;  /* 0x0000007bcccd7210 */ /* 0x080fe20007fbe0ff */
[----:B------:R-:W-:Y:S01]  /*5800*/  IMAD R148, R148, UR4, RZ ;  /* 0x0000000494947c24 */ /* 0x000fe2000f8e02ff */
[-C--:B------:R-:W-:Y:S01]  /*5810*/  IADD3 R235, P1, PT, R142, R123.reuse, RZ ;  /* 0x0000007b8eeb7210 */ /* 0x080fe20007f3e0ff */
[----:B------:R-:W-:Y:S01]  /*5820*/  STS.U8 [R200+UR9+0x180], R127 ;  /* 0x0001807fc8007988 */ /* 0x000fe20008000009 */
[----:B------:R-:W-:-:S02]  /*5830*/  IADD3 R239, P3, PT, R143, R123, RZ ;  /* 0x0000007b8fef7210 */ /* 0x000fc40007f7e0ff */
[----:B------:R-:W-:Y:S01]  /*5840*/  IADD3 R241, P4, PT, R145, R123, RZ ;  /* 0x0000007b91f17210 */ /* 0x000fe20007f9e0ff */
[----:B------:R-:W-:Y:S01]  /*5850*/  STS.U8 [R200+UR9+0x580], R128 ;  /* 0x00058080c8007988 */ /* 0x000fe20008000009 */
[----:B------:R-:W-:Y:S01]  /*5860*/  ISETP.LT.AND P0, PT, R236, UR22, P0 ;  /* 0x00000016ec007c0c */ /* 0x000fe20008701270 */
[----:B------:R-:W-:Y:S01]  /*5870*/  IMAD R149, R149, UR4, RZ ;  /* 0x0000000495957c24 */ /* 0x000fe2000f8e02ff */
[-C--:B------:R-:W-:Y:S01]  /*5880*/  LEA.HI.X.SX32 R201, R201, R119.reuse, 0x1, P6 ;  /* 0x00000077c9c97211 */ /* 0x080fe200030f0eff */
[----:B------:R-:W-:Y:S01]  /*5890*/  STS.U8 [R200+UR9+0x980], R129 ;  /* 0x00098081c8007988 */ /* 0x000fe20008000009 */
[-C--:B------:R-:W-:Y:S01]  /*58a0*/  LEA.HI.X.SX32 R204, R204, R119.reuse, 0x1, P5 ;  /* 0x00000077cccc7211 */ /* 0x080fe200028f0eff */
[----:B------:R-:W-:Y:S01]  /*58b0*/  IMAD R250, R250, UR4, RZ ;  /* 0x00000004fafa7c24 */ /* 0x000fe2000f8e02ff */
[-C--:B------:R-:W-:Y:S01]  /*58c0*/  LEA.HI.X.SX32 R234, R142, R119.reuse, 0x1, P1 ;  /* 0x000000778eea7211 */ /* 0x080fe200008f0eff */
[----:B------:R-:W-:Y:S01]  /*58d0*/  STS.U8 [R200+UR9+0xd80], R132 ;  /* 0x000d8084c8007988 */ /* 0x000fe20008000009 */
[-C--:B------:R-:W-:Y:S01]  /*58e0*/  LEA.HI.X.SX32 R237, R143, R119.reuse, 0x1, P3 ;  /* 0x000000778fed7211 */ /* 0x080fe200018f0eff */
[----:B------:R-:W-:Y:S01]  /*58f0*/  IMAD R252, R252, UR4, RZ ;  /* 0x00000004fcfc7c24 */ /* 0x000fe2000f8e02ff */
[----:B------:R-:W-:Y:S01]  /*5900*/  LEA.HI.X.SX32 R240, R145, R119, 0x1, P4 ;  /* 0x0000007791f07211 */ /* 0x000fe200020f0eff */
[----:B------:R-:W-:Y:S01]  /*5910*/  STS.U8 [R200+UR9+0x1180], R133 ;  /* 0x00118085c8007988 */ /* 0x000fe20008000009 */
[----:B--2---:R-:W-:Y:S01]  /*5920*/  IMAD R124, R166, UR4, RZ ;  /* 0x00000004a67c7c24 */ /* 0x004fe2000f8e02ff */
[-C--:B------:R-:W-:Y:S01]  /*5930*/  IADD3 R213, P6, PT, R212, R123.reuse, RZ ;  /* 0x0000007bd4d57210 */ /* 0x080fe20007fde0ff */
[----:B------:R-:W-:Y:S01]  /*5940*/  IMAD R125, R159, UR4, RZ ;  /* 0x000000049f7d7c24 */ /* 0x000fe2000f8e02ff */
[-C--:B------:R-:W-:Y:S01]  /*5950*/  IADD3 R215, P5, PT, R214, R123.reuse, RZ ;  /* 0x0000007bd6d77210 */ /* 0x080fe20007fbe0ff */
[----:B------:R-:W-:Y:S01]  /*5960*/  STS.U8 [R200+UR9+0x1580], R134 ;  /* 0x00158086c8007988 */ /* 0x000fe20008000009 */
[----:B------:R-:W-:-:S02]  /*5970*/  IADD3 R243, P1, PT, R146, R123, RZ ;  /* 0x0000007b92f37210 */ /* 0x000fc40007f3e0ff */
[CC--:B------:R-:W-:Y:S02]  /*5980*/  IADD3 R245, P3, PT, R147.reuse, R123.reuse, RZ ;  /* 0x0000007b93f57210 */ /* 0x0c0fe40007f7e0ff */
[----:B------:R-:W-:Y:S01]  /*5990*/  IADD3 R247, P4, PT, R148, R123, RZ ;  /* 0x0000007b94f77210 */ /* 0x000fe20007f9e0ff */
[----:B------:R-:W-:Y:S01]  /*59a0*/  STS.U8 [R200+UR9+0x1980], R135 ;  /* 0x00198087c8007988 */ /* 0x000fe20008000009 */
[-C--:B------:R-:W-:Y:S02]  /*59b0*/  LEA.HI.X.SX32 R212, R212, R119.reuse, 0x1, P6 ;  /* 0x00000077d4d47211 */ /* 0x080fe400030f0eff */
[-C--:B------:R-:W-:Y:S01]  /*59c0*/  LEA.HI.X.SX32 R214, R214, R119.reuse, 0x1, P5 ;  /* 0x00000077d6d67211 */ /* 0x080fe200028f0eff */
[----:B------:R-:W-:Y:S01]  /*59d0*/  STS.U8 [R200+UR9+0x1d80], R160 ;  /* 0x001d80a0c8007988 */ /* 0x000fe20008000009 */
[-C--:B------:R-:W-:Y:S02]  /*59e0*/  LEA.HI.X.SX32 R242, R146, R119.reuse, 0x1, P1 ;  /* 0x0000007792f27211 */ /* 0x080fe400008f0eff */
[-C--:B------:R-:W-:Y:S01]  /*59f0*/  LEA.HI.X.SX32 R244, R147, R119.reuse, 0x1, P3 ;  /* 0x0000007793f47211 */ /* 0x080fe200018f0eff */
[----:B------:R-:W-:Y:S01]  /*5a00*/  STS.U8 [R200+UR9+0x380], R144 ;  /* 0x00038090c8007988 */ /* 0x000fe20008000009 */
[----:B------:R-:W-:-:S02]  /*5a10*/  LEA.HI.X.SX32 R246, R148, R119, 0x1, P4 ;  /* 0x0000007794f67211 */ /* 0x000fc400020f0eff */
[-C--:B------:R-:W-:Y:S01]  /*5a20*/  IADD3 R249, P1, PT, R149, R123.reuse, RZ ;  /* 0x0000007b95f97210 */ /* 0x080fe20007f3e0ff */
[----:B------:R-:W-:Y:S01]  /*5a30*/  STS.U8 [R200+UR9+0x780], R150 ;  /* 0x00078096c8007988 */ /* 0x000fe20008000009 */
[-C--:B------:R-:W-:Y:S02]  /*5a40*/  IADD3 R251, P3, PT, R250, R123.reuse, RZ ;  /* 0x0000007bfafb7210 */ /* 0x080fe40007f7e0ff */
[-C--:B------:R-:W-:Y:S01]  /*5a50*/  IADD3 R198, P4, PT, R252, R123.reuse, RZ ;  /* 0x0000007bfcc67210 */ /* 0x080fe20007f9e0ff */
[----:B------:R-:W-:Y:S01]  /*5a60*/  STS.U8 [R200+UR9+0xb80], R151 ;  /* 0x000b8097c8007988 */ /* 0x000fe20008000009 */
[-C--:B------:R-:W-:Y:S02]  /*5a70*/  IADD3 R192, P5, PT, R124, R123.reuse, RZ ;  /* 0x0000007b7cc07210 */ /* 0x080fe40007fbe0ff */
[----:B------:R-:W-:Y:S01]  /*5a80*/  IADD3 R186, P6, PT, R125, R123, RZ ;  /* 0x0000007b7dba7210 */ /* 0x000fe20007fde0ff */
[----:B------:R-:W-:Y:S01]  /*5a90*/  STS.U8 [R200+UR9+0xf80], R152 ;  /* 0x000f8098c8007988 */ /* 0x000fe20008000009 */
[----:B------:R-:W-:-:S02]  /*5aa0*/  LEA.HI.X.SX32 R248, R149, R119, 0x1, P1 ;  /* 0x0000007795f87211 */ /* 0x000fc400008f0eff */
[-C--:B------:R-:W-:Y:S01]  /*5ab0*/  LEA.HI.X.SX32 R250, R250, R119.reuse, 0x1, P3 ;  /* 0x00000077fafa7211 */ /* 0x080fe200018f0eff */
[----:B------:R-:W-:Y:S01]  /*5ac0*/  STS.U8 [R200+UR9+0x1380], R153 ;  /* 0x00138099c8007988 */ /* 0x000fe20008000009 */
[-C--:B------:R-:W-:Y:S02]  /*5ad0*/  LEA.HI.X.SX32 R252, R252, R119.reuse, 0x1, P4 ;  /* 0x00000077fcfc7211 */ /* 0x080fe400020f0eff */
[-C--:B------:R-:W-:Y:S01]  /*5ae0*/  LEA.HI.X.SX32 R196, R124, R119.reuse, 0x1, P5 ;  /* 0x000000777cc47211 */ /* 0x080fe200028f0eff */
[----:B------:R0:W-:Y:S01]  /*5af0*/  STS.U8 [R200+UR9+0x1780], R121 ;  /* 0x00178079c8007988 */ /* 0x0001e20008000009 */
[----:B------:R-:W-:Y:S02]  /*5b00*/  LEA.HI.X.SX32 R190, R125, R119, 0x1, P6 ;  /* 0x000000777dbe7211 */ /* 0x000fe400030f0eff */
[----:B------:R-:W-:Y:S01]  /*5b10*/  PRMT R119, RZ, 0x7610, R119 ;  /* 0x00007610ff777816 */ /* 0x000fe20000000077 */
[----:B0-----:R-:W-:Y:S02]  /*5b20*/  @P0 IMAD.MOV.U32 R121, RZ, RZ, R181 ;  /* 0x000000ffff790224 */ /* 0x001fe400078e00b5 */
[----:B------:R-:W-:Y:S01]  /*5b30*/  @P0 IMAD.MOV.U32 R123, RZ, RZ, R208 ;  /* 0x000000ffff7b0224 */ /* 0x000fe200078e00d0 */
[----:B---3--:R0:W-:Y:S02]  /*5b40*/  STS.U8 [R200+UR9+0x1b80], R120 ;  /* 0x001b8078c8007988 */ /* 0x0081e40008000009 */
[----:B0-----:R-:W-:-:S05]  /*5b50*/  @P0 IMAD.MOV.U32 R120, RZ, RZ, R183 ;  /* 0x000000ffff780224 */ /* 0x001fca00078e00b7 */
[----:B------:R0:W2:Y:S02]  /*5b60*/  @P0 LDG.E.U8 R119, desc[UR20][R120.64] ;  /* 0x0000001478770981 */ /* 0x0000a4000c1e1100 */
[----:B0-----:R-:W-:Y:S02]  /*5b70*/  PRMT R121, RZ, 0x7610, R121 ;  /* 0x00007610ff797816 */ /* 0x001fe40000000079 */
[----:B------:R-:W-:Y:S01]  /*5b80*/  PRMT R120, RZ, 0x7610, R120 ;  /* 0x00007610ff787816 */ /* 0x000fe20000000078 */
[----:B----4-:R0:W-:Y:S02]  /*5b90*/  STS.U8 [R200+UR9+0x1f80], R122 ;  /* 0x001f807ac8007988 */ /* 0x0101e40008000009 */
[----:B0-----:R-:W-:-:S05]  /*5ba0*/  @P0 IMAD.MOV.U32 R122, RZ, RZ, R209 ;  /* 0x000000ffff7a0224 */ /* 0x001fca00078e00d1 */
[----:B------:R0:W3:Y:S02]  /*5bb0*/  @P0 LDG.E.U8 R121, desc[UR20][R122.64] ;  /* 0x000000147a790981 */ /* 0x0000e4000c1e1100 */
[----:B0-----:R-:W-:Y:S02]  /*5bc0*/  @P0 IMAD.MOV.U32 R122, RZ, RZ, R225 ;  /* 0x000000ffff7a0224 */ /* 0x001fe400078e00e1 */
[----:B------:R-:W-:-:S05]  /*5bd0*/  @P0 IMAD.MOV.U32 R123, RZ, RZ, R224 ;  /* 0x000000ffff7b0224 */ /* 0x000fca00078e00e0 */
[----:B------:R0:W4:Y:S02]  /*5be0*/  @P0 LDG.E.U8 R120, desc[UR20][R122.64] ;  /* 0x000000147a780981 */ /* 0x000124000c1e1100 */
[----:B0-----:R-:W-:Y:S02]  /*5bf0*/  @P0 IMAD.MOV.U32 R122, RZ, RZ, R243 ;  /* 0x000000ffff7a0224 */ /* 0x001fe400078e00f3 */
[----:B------:R-:W-:Y:S01]  /*5c00*/  @P0 IMAD.MOV.U32 R123, RZ, RZ, R242 ;  /* 0x000000ffff7b0224 */ /* 0x000fe200078e00f2 */
[----:B--2---:R0:W-:Y:S02]  /*5c10*/  STS.U8 [R236+UR9+0x4000], R119 ;  /* 0x00400077ec007988 */ /* 0x0041e40008000009 */
[----:B0-----:R-:W-:-:S06]  /*5c20*/  PRMT R119, RZ, 0x7610, R119 ;  /* 0x00007610ff777816 */ /* 0x001fcc0000000077 */
[----:B------:R0:W2:Y:S02]  /*5c30*/  @P0 LDG.E.U8 R119, desc[UR20][R122.64] ;  /* 0x000000147a770981 */ /* 0x0000a4000c1e1100 */
[----:B0-----:R-:W-:Y:S02]  /*5c40*/  @P0 IMAD.MOV.U32 R122, RZ, RZ, R187 ;  /* 0x000000ffff7a0224 */ /* 0x001fe400078e00bb */
[----:B------:R-:W-:Y:S01]  /*5c50*/  @P0 IMAD.MOV.U32 R123, RZ, RZ, R185 ;  /* 0x000000ffff7b0224 */ /* 0x000fe200078e00b9 */
[----:B---3--:R-:W-:Y:S04]  /*5c60*/  STS.U8 [R236+UR9+0x4400], R121 ;  /* 0x00440079ec007988 */ /* 0x008fe80008000009 */
[----:B----4-:R0:W-:Y:S02]  /*5c70*/  STS.U8 [R236+UR9+0x4800], R120 ;  /* 0x00480078ec007988 */ /* 0x0101e40008000009 */
[----:B0-----:R-:W-:-:S06]  /*5c80*/  PRMT R120, RZ, 0x7610, R120 ;  /* 0x00007610ff787816 */ /* 0x001fcc0000000078 */
[----:B------:R0:W3:Y:S02]  /*5c90*/  @P0 LDG.E.U8 R120, desc[UR20][R122.64] ;  /* 0x000000147a780981 */ /* 0x0000e4000c1e1100 */
[----:B0-----:R-:W-:Y:S02]  /*5ca0*/  @P0 IMAD.MOV.U32 R122, RZ, RZ, R211 ;  /* 0x000000ffff7a0224 */ /* 0x001fe400078e00d3 */
[----:B------:R-:W-:Y:S01]  /*5cb0*/  @P0 IMAD.MOV.U32 R123, RZ, RZ, R210 ;  /* 0x000000ffff7b0224 */ /* 0x000fe200078e00d2 */
[----:B--2---:R0:W-:Y:S02]  /*5cc0*/  STS.U8 [R236+UR9+0x4c00], R119 ;  /* 0x004c0077ec007988 */ /* 0x0041e40008000009 */
[----:B0-----:R-:W-:-:S06]  /*5cd0*/  PRMT R119, RZ, 0x7610, R119 ;  /* 0x00007610ff777816 */ /* 0x001fcc0000000077 */
[----:B------:R0:W2:Y:S02]  /*5ce0*/  @P0 LDG.E.U8 R119, desc[UR20][R122.64] ;  /* 0x000000147a770981 */ /* 0x0000a4000c1e1100 */
[----:B0-----:R-:W-:Y:S02]  /*5cf0*/  @P0 IMAD.MOV.U32 R122, RZ, RZ, R227 ;  /* 0x000000ffff7a0224 */ /* 0x001fe400078e00e3 */
[----:B------:R-:W-:Y:S01]  /*5d00*/  @P0 IMAD.MOV.U32 R123, RZ, RZ, R226 ;  /* 0x000000ffff7b0224 */ /* 0x000fe200078e00e2 */
[----:B---3--:R0:W-:Y:S02]  /*5d10*/  STS.U8 [R202+UR9+0x4080], R120 ;  /* 0x00408078ca007988 */ /* 0x0081e40008000009 */
        /* <DEDUP_REMOVED lines=51> */
[----:B------:R0:W3:Y:S01]  /*6050*/  @P0 LDG.E.U8 R120, desc[UR20][R122.64] ;  /* 0x000000147a780981 */ /* 0x0000e2000c1e1100 */
[----:B------:R-:W-:Y:S01]  /*6060*/  @P0 IMAD.MOV.U32 R121, RZ, RZ, R216 ;  /* 0x000000ffff790224 */ /* 0x000fe200078e00d8 */
[----:B0-----:R-:W-:Y:S02]  /*6070*/  LOP3.LUT R122, R236, 0x40, RZ, 0x3c, !PT ;  /* 0x00000040ec7a7812 */ /* 0x001fe400078e3cff */
[----:B--2---:R0:W-:Y:S02]  /*6080*/  STS.U8 [R200+UR9+0x4d80], R119 ;  /* 0x004d8077c8007988 */ /* 0x0041e40008000009 */
[----:B0-----:R-:W-:Y:S02]  /*6090*/  PRMT R119, RZ, 0x7610, R119 ;  /* 0x00007610ff777816 */ /* 0x001fe40000000077 */
[----:B---3--:R0:W-:Y:S02]  /*60a0*/  STS.U8 [R122+UR9+0x4200], R120 ;  /* 0x004200787a007988 */ /* 0x0081e40008000009 */
[----:B0-----:R-:W-:-:S05]  /*60b0*/  @P0 IMAD.MOV.U32 R120, RZ, RZ, R217 ;  /* 0x000000ffff780224 */ /* 0x001fca00078e00d9 */
[----:B------:R0:W2:Y:S02]  /*60c0*/  @P0 LDG.E.U8 R119, desc[UR20][R120.64] ;  /* 0x0000001478770981 */ /* 0x0000a4000c1e1100 */
[----:B0-----:R-:W-:Y:S02]  /*60d0*/  @P0 IMAD.MOV.U32 R120, RZ, RZ, R233 ;  /* 0x000000ffff780224 */ /* 0x001fe400078e00e9 */
[----:B------:R-:W-:Y:S01]  /*60e0*/  @P0 IMAD.MOV.U32 R121, RZ, RZ, R232 ;  /* 0x000000ffff790224 */ /* 0x000fe200078e00e8 */
[----:B--2---:R0:W-:Y:S02]  /*60f0*/  STS.U8 [R122+UR9+0x4600], R119 ;  /* 0x004600777a007988 */ /* 0x0041e40008000009 */
[----:B0-----:R-:W-:-:S06]  /*6100*/  PRMT R119, RZ, 0x7610, R119 ;  /* 0x00007610ff777816 */ /* 0x001fcc0000000077 */
[----:B------:R0:W2:Y:S02]  /*6110*/  @P0 LDG.E.U8 R119, desc[UR20][R120.64] ;  /* 0x0000001478770981 */ /* 0x0000a4000c1e1100 */
[----:B0-----:R-:W-:Y:S02]  /*6120*/  @P0 IMAD.MOV.U32 R120, RZ, RZ, R251 ;  /* 0x000000ffff780224 */ /* 0x001fe400078e00fb */
[----:B------:R-:W-:Y:S01]  /*6130*/  @P0 IMAD.MOV.U32 R121, RZ, RZ, R250 ;  /* 0x000000ffff790224 */ /* 0x000fe200078e00fa */
[----:B--2---:R0:W-:Y:S02]  /*6140*/  STS.U8 [R122+UR9+0x4a00], R119 ;  /* 0x004a00777a007988 */ /* 0x0041e40008000009 */
[----:B0-----:R-:W-:-:S06]  /*6150*/  PRMT R119, RZ, 0x7610, R119 ;  /* 0x00007610ff777816 */ /* 0x001fcc0000000077 */
[----:B------:R0:W2:Y:S01]  /*6160*/  @P0 LDG.E.U8 R119, desc[UR20][R120.64] ;  /* 0x0000001478770981 */ /* 0x0000a2000c1e1100 */
[----:B------:R-:W-:Y:S01]  /*6170*/  @P0 IMAD.MOV.U32 R123, RZ, RZ, R201 ;  /* 0x000000ffff7b0224 */ /* 0x000fe200078e00c9 */
[----:B0-----:R-:W-:Y:S02]  /*6180*/  PRMT R120, RZ, 0x7610, R120 ;  /* 0x00007610ff787816 */ /* 0x001fe40000000078 */
[----:B--2---:R0:W-:Y:S02]  /*6190*/  STS.U8 [R122+UR9+0x4e00], R119 ;  /* 0x004e00777a007988 */ /* 0x0041e40008000009 */
[----:B0-----:R-:W-:-:S05]  /*61a0*/  @P0 IMAD.MOV.U32 R122, RZ, RZ, R203 ;  /* 0x000000ffff7a0224 */ /* 0x001fca00078e00cb */
[----:B------:R-:W2:Y:S01]  /*61b0*/  @P0 LDG.E.U8 R120, desc[UR20][R122.64] ;  /* 0x000000147a780981 */ /* 0x000ea2000c1e1100 */
[----:B------:R-:W-:Y:S01]  /*61c0*/  LOP3.LUT R124, R236, 0x50, RZ, 0x3c, !PT ;  /* 0x00000050ec7c7812 */ /* 0x000fe200078e3cff */
[----:B------:R-:W-:Y:S01]  /*61d0*/  @P0 IMAD.MOV.U32 R121, RZ, RZ, R218 ;  /* 0x000000ffff790224 */ /* 0x000fe200078e00da */
[----:B------:R-:W-:-:S03]  /*61e0*/  PRMT R119, RZ, 0x7610, R119 ;  /* 0x00007610ff777816 */ /* 0x000fc60000000077 */
[----:B--2---:R0:W-:Y:S02]  /*61f0*/  STS.U8 [R124+UR9+0x4280], R120 ;  /* 0x004280787c007988 */ /* 0x0041e40008000009 */
[----:B0-----:R-:W-:-:S05]  /*6200*/  @P0 IMAD.MOV.U32 R120, RZ, RZ, R219 ;  /* 0x000000ffff780224 */ /* 0x001fca00078e00db */
[----:B------:R0:W2:Y:S02]  /*6210*/  @P0 LDG.E.U8 R119, desc[UR20][R120.64] ;  /* 0x0000001478770981 */ /* 0x0000a4000c1e1100 */
[----:B0-----:R-:W-:Y:S02]  /*6220*/  @P0 IMAD.MOV.U32 R120, RZ, RZ, R235 ;  /* 0x000000ffff780224 */ /* 0x001fe400078e00eb */
[----:B------:R-:W-:Y:S01]  /*6230*/  @P0 IMAD.MOV.U32 R121, RZ, RZ, R234 ;  /* 0x000000ffff790224 */ /* 0x000fe200078e00ea */
[----:B--2---:R0:W-:Y:S02]  /*6240*/  STS.U8 [R124+UR9+0x4680], R119 ;  /* 0x004680777c007988 */ /* 0x0041e40008000009 */
[----:B0-----:R-:W-:-:S06]  /*6250*/  PRMT R119, RZ, 0x7610, R119 ;  /* 0x00007610ff777816 */ /* 0x001fcc0000000077 */
[----:B------:R0:W2:Y:S01]  /*6260*/  @P0 LDG.E.U8 R119, desc[UR20][R120.64] ;  /* 0x0000001478770981 */ /* 0x0000a2000c1e1100 */
[----:B------:R-:W-:Y:S02]  /*6270*/  @P0 IMAD.MOV.U32 R122, RZ, RZ, R205 ;  /* 0x000000ffff7a0224 */ /* 0x000fe400078e00cd */
[----:B------:R-:W-:Y:S02]  /*6280*/  @P0 IMAD.MOV.U32 R123, RZ, RZ, R204 ;  /* 0x000000ffff7b0224 */ /* 0x000fe400078e00cc */
[----:B0-----:R-:W-:Y:S02]  /*6290*/  @P0 IMAD.MOV.U32 R120, RZ, RZ, R198 ;  /* 0x000000ffff780224 */ /* 0x001fe400078e00c6 */
[----:B------:R-:W-:Y:S01]  /*62a0*/  @P0 IMAD.MOV.U32 R121, RZ, RZ, R252 ;  /* 0x000000ffff790224 */ /* 0x000fe200078e00fc */
[----:B--2---:R0:W-:Y:S02]  /*62b0*/  STS.U8 [R124+UR9+0x4a80], R119 ;  /* 0x004a80777c007988 */ /* 0x0041e40008000009 */
[----:B0-----:R-:W-:-:S06]  /*62c0*/  PRMT R119, RZ, 0x7610, R119 ;  /* 0x00007610ff777816 */ /* 0x001fcc0000000077 */
[----:B------:R0:W2:Y:S02]  /*62d0*/  @P0 LDG.E.U8 R119, desc[UR20][R120.64] ;  /* 0x0000001478770981 */ /* 0x0000a4000c1e1100 */
[----:B0-----:R-:W-:-:S06]  /*62e0*/  PRMT R120, RZ, 0x7610, R120 ;  /* 0x00007610ff787816 */ /* 0x001fcc0000000078 */
[----:B------:R-:W3:Y:S01]  /*62f0*/  @P0 LDG.E.U8 R120, desc[UR20][R122.64] ;  /* 0x000000147a780981 */ /* 0x000ee2000c1e1100 */
[----:B------:R-:W-:-:S03]  /*6300*/  @P0 IMAD.MOV.U32 R121, RZ, RZ, R220 ;  /* 0x000000ffff790224 */ /* 0x000fc600078e00dc */
[----:B--2---:R0:W-:Y:S02]  /*6310*/  STS.U8 [R124+UR9+0x4e80], R119 ;  /* 0x004e80777c007988 */ /* 0x0041e40008000009 */
[----:B0-----:R-:W-:Y:S02]  /*6320*/  LOP3.LUT R124, R236, 0x60, RZ, 0x3c, !PT ;  /* 0x00000060ec7c7812 */ /* 0x001fe400078e3cff */
[----:B------:R-:W-:-:S03]  /*6330*/  PRMT R119, RZ, 0x7610, R119 ;  /* 0x00007610ff777816 */ /* 0x000fc60000000077 */
[----:B---3--:R0:W-:Y:S02]  /*6340*/  STS.U8 [R124+UR9+0x4300], R120 ;  /* 0x004300787c007988 */ /* 0x0081e40008000009 */
        /* <DEDUP_REMOVED lines=32> */
[----:B------:R-:W2:Y:S04]  /*6550*/  @P0 LDG.E.U8 R119, desc[UR20][R120.64] ;  /* 0x0000001478770981 */ /* 0x000ea8000c1e1100 */
[----:B------:R0:W-:Y:S04]  /*6560*/  STL [R1], R198 ;  /* 0x000000c601007387 */ /* 0x0001e80000100800 */
[----:B------:R0:W-:Y:S04]  /*6570*/  STL [R1+0x8], R192 ;  /* 0x000008c001007387 */ /* 0x0001e80000100800 */
[----:B------:R0:W-:Y:S04]  /*6580*/  STL [R1+0x10], R186 ;  /* 0x000010ba01007387 */ /* 0x0001e80000100800 */
[----:B------:R0:W-:Y:S04]  /*6590*/  STL [R1+0x4], R196 ;  /* 0x000004c401007387 */ /* 0x0001e80000100800 */
[----:B------:R0:W-:Y:S01]  /*65a0*/  STL [R1+0xc], R190 ;  /* 0x00000cbe01007387 */ /* 0x0001e20000100800 */
[----:B------:R-:W-:-:S04]  /*65b0*/  UISETP.NE.U32.AND UP1, UPT, UR11, URZ, UPT ;  /* 0x000000ff0b00728c */ /* 0x000fc8000bf25070 */
[----:B------:R-:W-:Y:S02]  /*65c0*/  UISETP.LT.OR UP3, UPT, UR24, 0x80, UP1 ;  /* 0x000000801800788c */ /* 0x000fe40008f61670 */
[----:B------:R-:W-:Y:S01]  /*65d0*/  UISETP.GE.AND UP2, UPT, UR24, 0x100, UPT ;  /* 0x000001001800788c */ /* 0x000fe2000bf46270 */
[----:B--2---:R0:W-:Y:S01]  /*65e0*/  STS.U8 [R124+UR9+0x4f80], R119 ;  /* 0x004f80777c007988 */ /* 0x0041e20008000009 */
[----:B-1----:R1:W-:Y:S06]  /*65f0*/  MEMBAR.ALL.CTA ;  /* 0x0000000000007992 */ /* 0x0023ec0000008000 */
[----:B-1----:R-:W1:Y:S02]  /*6600*/  FENCE.VIEW.ASYNC.S ;  /* 0x00000000000073c6 */ /* 0x002e640000000000 */
[----:B-1----:R-:W-:Y:S06]  /*6610*/  BAR.SYNC.DEFER_BLOCKING 0x0 ;  /* 0x0000000000007b1d */ /* 0x002fec0000010000 */
[----:B------:R-:W-:Y:S05]  /*6620*/  BRA.U UP3, `(.L_x_6) ;  /* 0x0000000103847547 */ /* 0x000fea000b800000 */
[----:B------:R-:W-:Y:S02]  /*6630*/  UIADD3 UR4, UPT, UPT, UR9, 0x4000, URZ ;  /* 0x0000400009047890 */ /* 0x000fe4000fffe0ff */
[----:B------:R-:W-:Y:S02]  /*6640*/  USHF.R.U32.HI UR14, URZ, 0x4, UR9 ;  /* 0x00000004ff0e7899 */ /* 0x000fe40008011609 */
[----:B------:R-:W-:Y:S02]  /*6650*/  USHF.R.U32.HI UR4, URZ, 0x4, UR4 ;  /* 0x00000004ff047899 */ /* 0x000fe40008011604 */
[----:B------:R-:W-:Y:S02]  /*6660*/  USGXT.U32 UR14, UR14, 0xe ;  /* 0x0000000e0e0e789a */ /* 0x000fe40008000000 */
[----:B------:R-:W-:Y:S02]  /*6670*/  USGXT.U32 UR16, UR4, 0xe ;  /* 0x0000000e0410789a */ /* 0x000fe40008000000 */
[----:B------:R-:W-:-:S02]  /*6680*/  UIADD3 UR32, UP3, UPT, UR14, 0x80, URZ ;  /* 0x000000800e207890 */ /* 0x000fc4000ff7e0ff */
[----:B------:R-:W-:Y:S01]  /*6690*/  UIADD3 UR34, UP4, UPT, UR16, 0x2, URZ ;  /* 0x0000000210227890 */ /* 0x000fe2000ff9e0ff */
[----:B------:R-:W-:Y:S01]  /*66a0*/  UMOV UR4, URZ ;  /* 0x000000ff00047c82 */ /* 0x000fe20008000000 */
[----:B------:R-:W-:Y:S01]  /*66b0*/  UMOV UR36, 0x0 ;  /* 0x0000000000247882 */ /* 0x000fe20000000000 */
[----:B------:R-:W-:Y:S02]  /*66c0*/  UIADD3.X UR33, UPT, UPT, UR4, -0x7fffbfe0, URZ, UP3, !UPT ;  /* 0x8000402004217890 */ /* 0x000fe40009ffe4ff */
[----:B------:R-:W-:Y:S02]  /*66d0*/  UIADD3.X UR35, UPT, UPT, UR4, 0x40004040, URZ, UP4, !UPT ;  /* 0x4000404004237890 */ /* 0x000fe4000a7fe4ff */
[----:B------:R-:W-:Y:S02]  /*66e0*/  UIADD3.64 UR18, UPT, UPT, UR32, 0x80, URZ ;  /* 0x0000008020127897 */ /* 0x000fe4000fffe0ff */
[----:B------:R-:W-:Y:S02]  /*66f0*/  UIADD3.64 UR26, UPT, UPT, UR34, 0x2, URZ ;  /* 0x00000002221a7897 */ /* 0x000fe4000fffe0ff */
[----:B------:R-:W-:-:S02]  /*6700*/  UIADD3.64 UR28, UPT, UPT, UR32, 0x100, URZ ;  /* 0x00000100201c7897 */ /* 0x000fc4000fffe0ff */
[----:B------:R-:W-:Y:S01]  /*6710*/  UIADD3.64 UR30, UPT, UPT, UR34, 0x4, URZ ;  /* 0x00000004221e7897 */ /* 0x000fe2000fffe0ff */
[----:B------:R-:W-:Y:S01]  /*6720*/  UMOV UR37, 0x4088010 ;  /* 0x0408801000257882 */ /* 0x000fe20000000000 */
[----:B------:R-:W-:Y:S01]  /*6730*/  UMOV UR15, 0x80004020 ;  /* 0x80004020000f7882 */ /* 0x000fe20000000000 */
[----:B------:R-:W-:Y:S01]  /*6740*/  UMOV UR17, 0x40004040 ;  /* 0x4000404000117882 */ /* 0x000fe20000000000 */
[----:B------:R-:W-:Y:S01]  /*6750*/  UMOV UR38, 0x0 ;  /* 0x0000000000267882 */ /* 0x000fe20000000000 */
[----:B------:R-:W-:Y:S01]  /*6760*/  UMOV UR39, 0x4088010 ;  /* 0x0408801000277882 */ /* 0x000fe20000000000 */
[----:B------:R-:W-:Y:S01]  /*6770*/  UMOV UR40, 0x0 ;  /* 0x0000000000287882 */ /* 0x000fe20000000000 */
[----:B------:R-:W-:Y:S01]  /*6780*/  UMOV UR41, 0x4088010 ;  /* 0x0408801000297882 */ /* 0x000fe20000000000 */
[----:B------:R-:W-:Y:S01]  /*6790*/  UMOV UR4, UR6 ;  /* 0x0000000600047c82 */ /* 0x000fe20008000000 */
[----:B------:R-:W-:Y:S01]  /*67a0*/  UMOV UR5, URZ ;  /* 0x000000ff00057c82 */ /* 0x000fe20008000000 */
[----:B------:R1:W-:Y:S01]  /*67b0*/  UTCQMMA gdesc[UR14], gdesc[UR16], tmem[UR8], tmem[UR36], idesc[UR37], !UPT ;  /* 0x00ff24100e0075ea */ /* 0x0003e2000f800308 */
[----:B------:R-:W-:Y:S01]  /*67c0*/  UMOV UR42, 0x0 ;  /* 0x00000000002a7882 */ /* 0x000fe20000000000 */
[----:B------:R-:W-:Y:S01]  /*67d0*/  UMOV UR43, 0x4088010 ;  /* 0x04088010002b7882 */ /* 0x000fe20000000000 */
[----:B------:R1:W-:Y:S01]  /*67e0*/  UTCQMMA gdesc[UR32], gdesc[UR34], tmem[UR8], tmem[UR38], idesc[UR39], UPT ;  /* 0x00ff2622200075ea */ /* 0x0003e2000b800308 */
[----:B------:R-:W-:Y:S01]  /*67f0*/  UMOV UR4, UR4 ;  /* 0x0000000400047c82 */ /* 0x000fe20008000000 */
[----:B------:R1:W-:Y:S01]  /*6800*/  UTCQMMA gdesc[UR18], gdesc[UR26], tmem[UR8], tmem[UR40], idesc[UR41], UPT ;  /* 0x00ff281a120075ea */ /* 0x0003e2000b800308 */
[----:B------:R1:W-:Y:S01]  /*6810*/  UTCQMMA gdesc[UR28], gdesc[UR30], tmem[UR8], tmem[UR42], idesc[UR43], UPT ;  /* 0x00ff2a1e1c0075ea */ /* 0x0003e2000b800308 */
[----:B------:R1:W-:Y:S01]  /*6820*/  UTCBAR [UR4], URZ ;  /* 0x000000ff040073e9 */ /* 0x0003e200080000ff */
[----:B------:R-:W-:Y:S01]  /*6830*/  NOP ;  /* 0x0000000000007918 */ /* 0x000fe20000000000 */
.L_x_6:
[----:B-1----:R-:W-:Y:S01]  /*6840*/  UMOV UR4, URZ ;  /* 0x000000ff00047c82 */ /* 0x002fe20008000000 */
[----:B------:R-:W-:Y:S05]  /*6850*/  BRA.U !UP2, `(.L_x_7) ;  /* 0x000000410ac47547 */ /* 0x000fea000b800000 */
[----:B------:R-:W-:Y:S01]  /*6860*/  USHF.L.U32 UR11, UR12, 0x7, URZ ;  /* 0x000000070c0b7899 */ /* 0x000fe200080006ff */
[----:B0-----:R-:W-:Y:S01]  /*6870*/  IMAD.MOV.U32 R119, RZ, RZ, RZ ;  /* 0x000000ffff777224 */ /* 0x001fe200078e00ff */
[----:B------:R-:W-:Y:S02]  /*6880*/  USHF.L.U32 UR18, UR13, 0x7, URZ ;  /* 0x000000070d127899 */ /* 0x000fe400080006ff */
[----:B------:R-:W-:Y:S02]  /*6890*/  USHF.R.S32.HI UR7, URZ, 0x1f, UR24 ;  /* 0x0000001fff077899 */ /* 0x000fe40008011418 */
[----:B------:R-:W-:Y:S02]  /*68a0*/  UIADD3 UR12, UPT, UPT, UR9, 0x2000, URZ ;  /* 0x00002000090c7890 */ /* 0x000fe4000fffe0ff */
[----:B------:R-:W-:Y:S02]  /*68b0*/  UIADD3 UR13, UPT, UPT, UR9, 0x5000, URZ ;  /* 0x00005000090d7890 */ /* 0x000fe4000fffe0ff */
[----:B------:R-:W-:-:S02]  /*68c0*/  ULEA.HI UR7, UR7, UR24, URZ, 0x7 ;  /* 0x0000001807077291 */ /* 0x000fc4000f8f38ff */
[----:B------:R-:W-:Y:S02]  /*68d0*/  USHF.R.U32.HI UR12, URZ, 0x4, UR12 ;  /* 0x00000004ff0c7899 */ /* 0x000fe4000801160c */
[----:B------:R-:W-:Y:S02]  /*68e0*/  USHF.R.U32.HI UR13, URZ, 0x4, UR13 ;  /* 0x00000004ff0d7899 */ /* 0x000fe4000801160d */
[----:B------:R-:W-:Y:S02]  /*68f0*/  USHF.R.S32.HI UR7, URZ, 0x7, UR7 ;  /* 0x00000007ff077899 */ /* 0x000fe40008011407 */
[----:B------:R-:W-:Y:S02]  /*6900*/  USGXT.U32 UR12, UR12, 0xe ;  /* 0x0000000e0c0c789a */ /* 0x000fe40008000000 */
[----:B------:R-:W-:Y:S02]  /*6910*/  USGXT.U32 UR14, UR13, 0xe ;  /* 0x0000000e0d0e789a */ /* 0x000fe40008000000 */
[----:B------:R-:W-:-:S02]  /*6920*/  UIADD3 UR26, UP2, UPT, UR12, 0x80, URZ ;  /* 0x000000800c1a7890 */ /* 0x000fc4000ff5e0ff */
[----:B------:R-:W-:Y:S02]  /*6930*/  UISETP.LT.AND UP4, UPT, UR7, 0x2, UPT ;  /* 0x000000020700788c */ /* 0x000fe4000bf81270 */
[----:B------:R-:W-:Y:S01]  /*6940*/  UIADD3 UR28, UP3, UPT, UR14, 0x2, URZ ;  /* 0x000000020e1c7890 */ /* 0x000fe2000ff7e0ff */
[----:B------:R-:W-:Y:S01]  /*6950*/  UMOV UR4, URZ ;  /* 0x000000ff00047c82 */ /* 0x000fe20008000000 */
[----:B------:R-:W-:Y:S01]  /*6960*/  UMOV UR5, URZ ;  /* 0x000000ff00057c82 */ /* 0x000fe20008000000 */
[----:B------:R-:W-:Y:S02]  /*6970*/  UIADD3.X UR27, UPT, UPT, UR4, -0x7fffbfe0, URZ, UP2, !UPT ;  /* 0x80004020041b7890 */ /* 0x000fe400097fe4ff */
[----:B------:R-:W-:Y:S02]  /*6980*/  USEL UR7, UR7, 0x2, !UP4 ;  /* 0x0000000207077887 */ /* 0x000fe4000e000000 */
[----:B------:R-:W-:Y:S02]  /*6990*/  UIADD3.X UR29, UPT, UPT, UR5, 0x40004040, URZ, UP3, !UPT ;  /* 0x40004040051d7890 */ /* 0x000fe40009ffe4ff */
[----:B------:R-:W-:-:S02]  /*69a0*/  UIADD3 UR22, UPT, UPT, UR22, -0x80, URZ ;  /* 0xffffff8016167890 */ /* 0x000fc4000fffe0ff */
[----:B------:R-:W-:Y:S02]  /*69b0*/  USHF.R.S32.HI UR25, URZ, 0x1f, UR11 ;  /* 0x0000001fff197899 */ /* 0x000fe4000801140b */
[----:B------:R-:W-:Y:S02]  /*69c0*/  USHF.R.S32.HI UR38, URZ, 0x1f, UR18 ;  /* 0x0000001fff267899 */ /* 0x000fe40008011412 */
[----:B------:R-:W-:Y:S02]  /*69d0*/  UIADD3 UR19, UPT, UPT, UR7, -0x1, URZ ;  /* 0xffffffff07137890 */ /* 0x000fe4000fffe0ff */
[----:B------:R-:W-:Y:S02]  /*69e0*/  UIADD3.64 UR30, UPT, UPT, UR26, 0x80, URZ ;  /* 0x000000801a1e7897 */ /* 0x000fe4000fffe0ff */
[----:B------:R-:W-:Y:S02]  /*69f0*/  UIADD3.64 UR32, UPT, UPT, UR28, 0x2, URZ ;  /* 0x000000021c207897 */ /* 0x000fe4000fffe0ff */
[----:B------:R-:W-:-:S02]  /*6a00*/  UIADD3.64 UR34, UPT, UPT, UR26, 0x100, URZ ;  /* 0x000001001a227897 */ /* 0x000fc4000fffe0ff */
[----:B------:R-:W-:Y:S01]  /*6a10*/  UIADD3.64 UR36, UPT, UPT, UR28, 0x4, URZ ;  /* 0x000000041c247897 */ /* 0x000fe2000fffe0ff */
[----:B------:R-:W-:-:S11]  /*6a20*/  UMOV UR23, 0x1 ;  /* 0x0000000100177882 */ /* 0x000fd60000000000 */
.L_x_10:
[----:B------:R-:W2:Y:S04]  /*6a30*/  LDL.LU R126, [R1+0x10] ;  /* 0x00001000017e7983 */ /* 0x000ea80000300800 */
[----:B------:R-:W3:Y:S04]  /*6a40*/  LDL.LU R125, [R1+0x8] ;  /* 0x00000800017d7983 */ /* 0x000ee80000300800 */
[----:B------:R-:W4:Y:S04]  /*6a50*/  LDL.LU R124, [R1] ;  /* 0x00000000017c7983 */ /* 0x000f280000300800 */
[----:B-----5:R-:W5:Y:S04]  /*6a60*/  LDL.LU R123, [R1+0xc] ;  /* 0x00000c00017b7983 */ /* 0x020f680000300800 */
[----:B------:R-:W5:Y:S01]  /*6a70*/  LDL.LU R122, [R1+0x4] ;  /* 0x00000400017a7983 */ /* 0x000f620000300800 */
[----:B------:R-:W-:Y:S01]  /*6a80*/  IADD3 R249, P1, PT, R249, UR18, RZ ;  /* 0x00000012f9f97c10 */ /* 0x000fe2000ff3e0ff */
[----:B------:R-:W-:Y:S01]  /*6a90*/  IMAD.U32 R119, R119, -0x80000000, RZ ;  /* 0x8000000077777824 */ /* 0x000fe200078e00ff */
[----:B------:R-:W-:Y:S01]  /*6aa0*/  IADD3 R251, P3, PT, R251, UR18, RZ ;  /* 0x00000012fbfb7c10 */ /* 0x000fe2000ff7e0ff */
[----:B------:R-:W0:Y:S01]  /*6ab0*/  S2R R121, SR_TID.X ;  /* 0x0000000000797919 */ /* 0x000e220000002100 */
[----:B------:R-:W-:-:S02]  /*6ac0*/  IADD3.X R248, PT, PT, R248, UR38, RZ, P1, !PT ;  /* 0x00000026f8f87c10 */ /* 0x000fc40008ffe4ff */
[----:B------:R-:W-:Y:S02]  /*6ad0*/  IADD3 R239, P1, PT, R239, UR18, RZ ;  /* 0x00000012efef7c10 */ /* 0x000fe4000ff3e0ff */
[----:B------:R-:W-:Y:S02]  /*6ae0*/  IADD3.X R250, PT, PT, R250, UR38, RZ, P3, !PT ;  /* 0x00000026fafa7c10 */ /* 0x000fe40009ffe4ff */
[----:B------:R-:W-:Y:S02]  /*6af0*/  IADD3.X R237, PT, PT, R237, UR38, RZ, P1, !PT ;  /* 0x00000026eded7c10 */ /* 0x000fe40008ffe4ff */
[----:B------:R-:W-:Y:S02]  /*6b00*/  IADD3 R227, P1, PT, R227, UR18, RZ ;  /* 0x00000012e3e37c10 */ /* 0x000fe4000ff3e0ff */
[----:B------:R-:W-:Y:S02]  /*6b10*/  IADD3 R241, P3, PT, R241, UR18, RZ ;  /* 0x00000012f1f17c10 */ /* 0x000fe4000ff7e0ff */
        /* <DEDUP_REMOVED lines=15> */
[----:B------:R-:W-:Y:S02]  /*6c10*/  IADD3 R209, P3, PT, R209, UR18, RZ ;  /* 0x00000012d1d17c10 */ /* 0x000fe4000ff7e0ff */
[----:B------:R-:W-:Y:S02]  /*6c20*/  IADD3.X R30, PT, PT, R30, UR25, RZ, P1, !PT ;  /* 0x000000191e1e7c10 */ /* 0x000fe40008ffe4ff */
        /* <DEDUP_REMOVED lines=32> */
[----:B------:R-:W-:Y:S02]  /*6e30*/  IADD3.X R18, PT, PT, R18, UR25, RZ, P3, !PT ;  /* 0x0000001912127c10 */ /* 0x000fe40009ffe4ff */
[----:B------:R-:W-:Y:S02]  /*6e40*/  IADD3 R97, P3, PT, R97, UR11, RZ ;  /* 0x0000000b61617c10 */ /* 0x000fe4000ff7e0ff */
[----:B------:R-:W1:Y:S01]  /*6e50*/  SYNCS.PHASECHK.TRANS64.TRYWAIT P1, [UR6], R119 ;  /* 0x00000077ff0075a7 */ /* 0x000e620008021106 */
[----:B0-----:R-:W-:Y:S02]  /*6e60*/  SHF.R.U32.HI R120, RZ, 0x6, R121 ;  /* 0x00000006ff787819 */ /* 0x001fe40000011679 */
[----:B------:R-:W-:Y:S02]  /*6e70*/  IADD3.X R98, PT, PT, R98, UR25, RZ, P3, !PT ;  /* 0x0000001962627c10 */ /* 0x000fe40009ffe4ff */
[----:B------:R-:W-:Y:S02]  /*6e80*/  IADD3 R71, P3, PT, R71, UR11, RZ ;  /* 0x0000000b47477c10 */ /* 0x000fe4000ff7e0ff */
[----:B------:R-:W-:-:S02]  /*6e90*/  SGXT.U32 R120, R120, 0x1 ;  /* 0x000000017878781a */ /* 0x000fc40000000000 */
[----:B------:R-:W-:Y:S02]  /*6ea0*/  IADD3.X R73, PT, PT, R73, UR25, RZ, P3, !PT ;  /* 0x0000001949497c10 */ /* 0x000fe40009ffe4ff */
[----:B------:R-:W-:Y:S02]  /*6eb0*/  IADD3 R38, P3, PT, R38, UR11, RZ ;  /* 0x0000000b26267c10 */ /* 0x000fe4000ff7e0ff */
[----:B------:R-:W-:Y:S02]  /*6ec0*/  ISETP.GE.AND P0, PT, R120, UR22, PT ;  /* 0x0000001678007c0c */ /* 0x000fe4000bf06270 */
[----:B------:R-:W-:Y:S02]  /*6ed0*/  IADD3.X R40, PT, PT, R40, UR25, RZ, P3, !PT ;  /* 0x0000001928287c10 */ /* 0x000fe40009ffe4ff */
[----:B------:R-:W-:Y:S02]  /*6ee0*/  IADD3 R7, P3, PT, R7, UR11, RZ ;  /* 0x0000000b07077c10 */ /* 0x000fe4000ff7e0ff */
[----:B------:R-:W-:-:S02]  /*6ef0*/  PRMT R147, RZ, 0x7610, R147 ;  /* 0x00007610ff937816 */ /* 0x000fc40000000093 */
[----:B------:R-:W-:Y:S02]  /*6f00*/  IADD3.X R9, PT, PT, R9, UR25, RZ, P3, !PT ;  /* 0x0000001909097c10 */ /* 0x000fe40009ffe4ff */
[----:B------:R-:W-:-:S04]  /*6f10*/  IADD3 R4, P3, PT, R4, UR11, RZ ;  /* 0x0000000b04047c10 */ /* 0x000fc8000ff7e0ff */
[----:B------:R-:W-:Y:S02]  /*6f20*/  IADD3.X R6, PT, PT, R6, UR25, RZ, P3, !PT ;  /* 0x0000001906067c10 */ /* 0x000fe40009ffe4ff */
[----:B------:R-:W-:-:S04]  /*6f30*/  IADD3 R3, P3, PT, R3, UR11, RZ ;  /* 0x0000000b03037c10 */ /* 0x000fc8000ff7e0ff */
[----:B------:R-:W-:Y:S02]  /*6f40*/  IADD3.X R5, PT, PT, R5, UR25, RZ, P3, !PT ;  /* 0x0000001905057c10 */ /* 0x000fe40009ffe4ff */
[----:B--2---:R-:W-:Y:S02]  /*6f50*/  IADD3 R126, P4, PT, R126, UR18, RZ ;  /* 0x000000127e7e7c10 */ /* 0x004fe4000ff9e0ff */
[----:B---3--:R-:W-:-:S03]  /*6f60*/  IADD3 R125, P6, PT, R125, UR18, RZ ;  /* 0x000000127d7d7c10 */ /* 0x008fc6000ffde0ff */
[----:B------:R-:W-:Y:S01]  /*6f70*/  STL [R1+0x10], R126 ;  /* 0x0000107e01007387 */ /* 0x000fe20000100800 */
[----:B----4-:R-:W-:-:S03]  /*6f80*/  IADD3 R124, P5, PT, R124, UR18, RZ ;  /* 0x000000127c7c7c10 */ /* 0x010fc6000ffbe0ff */
[----:B------:R-:W-:Y:S01]  /*6f90*/  STL [R1+0x8], R125 ;  /* 0x0000087d01007387 */ /* 0x000fe20000100800 */
[----:B------:R-:W-:-:S03]  /*6fa0*/  IADD3.X R252, PT, PT, R252, UR38, RZ, P5, !PT ;  /* 0x00000026fcfc7c10 */ /* 0x000fc6000affe4ff */
[----:B------:R-:W-:Y:S01]  /*6fb0*/  STL [R1], R124 ;  /* 0x0000007c01007387 */ /* 0x000fe20000100800 */
[----:B------:R-:W-:Y:S02]  /*6fc0*/  IADD3 R243, P5, PT, R243, UR18, RZ ;  /* 0x00000012f3f37c10 */ /* 0x000fe4000ffbe0ff */
[----:B-----5:R-:W-:Y:S02]  /*6fd0*/  IADD3.X R123, PT, PT, R123, UR38, RZ, P4, !PT ;  /* 0x000000267b7b7c10 */ /* 0x020fe4000a7fe4ff */
[----:B------:R-:W-:Y:S02]  /*6fe0*/  IADD3.X R122, PT, PT, R122, UR38, RZ, P6, !PT ;  /* 0x000000267a7a7c10 */ /* 0x000fe4000b7fe4ff */
[----:B------:R-:W-:Y:S01]  /*6ff0*/  IADD3 R247, P4, PT, R247, UR18, RZ ;  /* 0x00000012f7f77c10 */ /* 0x000fe2000ff9e0ff */
[----:B------:R-:W-:Y:S01]  /*7000*/  STL [R1+0xc], R123 ;  /* 0x00000c7b01007387 */ /* 0x000fe20000100800 */
[----:B------:R-:W-:Y:S02]  /*7010*/  IADD3 R245, P6, PT, R245, UR18, RZ ;  /* 0x00000012f5f57c10 */ /* 0x000fe4000ffde0ff */
[----:B------:R-:W-:Y:S01]  /*7020*/  IADD3.X R242, PT, PT, R242, UR38, RZ, P5, !PT ;  /* 0x00000026f2f27c10 */ /* 0x000fe2000affe4ff */
[----:B------:R0:W-:Y:S01]  /*7030*/  STL [R1+0x4], R122 ;  /* 0x0000047a01007387 */ /* 0x0001e20000100800 */
[----:B------:R-:W-:-:S02]  /*7040*/  IADD3 R231, P5, PT, R231, UR18, RZ ;  /* 0x00000012e7e77c10 */ /* 0x000fc4000ffbe0ff */
[----:B------:R-:W-:Y:S02]  /*7050*/  IADD3.X R246, PT, PT, R246, UR38, RZ, P4, !PT ;  /* 0x00000026f6f67c10 */ /* 0x000fe4000a7fe4ff */
[----:B------:R-:W-:Y:S02]  /*7060*/  IADD3.X R244, PT, PT, R244, UR38, RZ, P6, !PT ;  /* 0x00000026f4f47c10 */ /* 0x000fe4000b7fe4ff */
[----:B------:R-:W-:Y:S02]  /*7070*/  IADD3 R235, P4, PT, R235, UR18, RZ ;  /* 0x00000012ebeb7c10 */ /* 0x000fe4000ff9e0ff */
[----:B------:R-:W-:Y:S01]  /*7080*/  IADD3 R233, P6, PT, R233, UR18, RZ ;  /* 0x00000012e9e97c10 */ /* 0x000fe2000ffde0ff */
[----:B0-----:R-:W0:Y:S01]  /*7090*/  S2R R122, SR_TID.X ;  /* 0x00000000007a7919 */ /* 0x001e220000002100 */
[----:B------:R-:W-:Y:S02]  /*70a0*/  IADD3.X R230, PT, PT, R230, UR38, RZ, P5, !PT ;  /* 0x00000026e6e67c10 */ /* 0x000fe4000affe4ff */
[----:B------:R-:W-:-:S02]  /*70b0*/  IADD3 R221, P5, PT, R221, UR18, RZ ;  /* 0x00000012dddd7c10 */ /* 0x000fc4000ffbe0ff */
[----:B------:R-:W-:Y:S02]  /*70c0*/  IADD3.X R234, PT, PT, R234, UR38, RZ, P4, !PT ;  /* 0x00000026eaea7c10 */ /* 0x000fe4000a7fe4ff */
[----:B------:R-:W-:Y:S02]  /*70d0*/  IADD3.X R232, PT, PT, R232, UR38, RZ, P6, !PT ;  /* 0x00000026e8e87c10 */ /* 0x000fe4000b7fe4ff */
[----:B------:R-:W-:Y:S02]  /*70e0*/  IADD3 R225, P4, PT, R225, UR18, RZ ;  /* 0x00000012e1e17c10 */ /* 0x000fe4000ff9e0ff */
[----:B------:R-:W-:Y:S02]  /*70f0*/  IADD3 R223, P6, PT, R223, UR18, RZ ;  /* 0x00000012dfdf7c10 */ /* 0x000fe4000ffde0ff */
        /* <DEDUP_REMOVED lines=70> */
[----:B0-----:R-:W-:Y:S02]  /*7560*/  SHF.R.U32.HI R120, RZ, 0x6, R122 ;  /* 0x00000006ff787819 */ /* 0x001fe4000001167a */
[----:B------:R-:W-:Y:S02]  /*7570*/  IADD3 R11, P4, PT, R11, UR11, RZ ;  /* 0x0000000b0b0b7c10 */ /* 0x000fe4000ff9e0ff */
[----:B------:R-:W-:Y:S02]  /*7580*/  IADD3 R95, P6, PT, R95, UR11, RZ ;  /* 0x0000000b5f5f7c10 */ /* 0x000fe4000ffde0ff */
[----:B------:R-:W-:-:S02]  /*7590*/  IADD3.X R70, PT, PT, R70, UR25, RZ, P5, !PT ;  /* 0x0000001946467c10 */ /* 0x000fc4000affe4ff */
[----:B------:R-:W-:Y:S02]  /*75a0*/  IADD3 R36, P5, PT, R36, UR11, RZ ;  /* 0x0000000b24247c10 */ /* 0x000fe4000ffbe0ff */
[----:B------:R-:W-:Y:S02]  /*75b0*/  SGXT.U32 R120, R120, 0x1 ;  /* 0x000000017878781a */ /* 0x000fe40000000000 */
[----:B------:R-:W-:Y:S02]  /*75c0*/  IADD3.X R13, PT, PT, R13, UR25, RZ, P4, !PT ;  /* 0x000000190d0d7c10 */ /* 0x000fe4000a7fe4ff */
[----:B------:R-:W-:Y:S02]  /*75d0*/  IADD3.X R96, PT, PT, R96, UR25, RZ, P6, !PT ;  /* 0x0000001960607c10 */ /* 0x000fe4000b7fe4ff */
[----:B------:R-:W-:Y:S02]  /*75e0*/  IADD3 R107, P4, PT, R107, UR11, RZ ;  /* 0x0000000b6b6b7c10 */ /* 0x000fe4000ff9e0ff */
[----:B------:R-:W-:-:S02]  /*75f0*/  IADD3 R66, P6, PT, R66, UR11, RZ ;  /* 0x0000000b42427c10 */ /* 0x000fc4000ffde0ff */
[----:B------:R-:W-:Y:S02]  /*7600*/  IADD3.X R39, PT, PT, R39, UR25, RZ, P5, !PT ;  /* 0x0000001927277c10 */ /* 0x000fe4000affe4ff */
[----:B------:R-:W-:Y:S02]  /*7610*/  IADD3 R35, P5, PT, R35, UR11, RZ ;  /* 0x0000000b23237c10 */ /* 0x000fe4000ffbe0ff */
[----:B------:R-:W-:Y:S02]  /*7620*/  LOP3.LUT R120, R120, 0x2, RZ, 0xfc, !PT ;  /* 0x0000000278787812 */ /* 0x000fe400078efcff */
[----:B------:R-:W-:Y:S02]  /*7630*/  IADD3.X R108, PT, PT, R108, UR25, RZ, P4, !PT ;  /* 0x000000196c6c7c10 */ /* 0x000fe4000a7fe4ff */
[----:B------:R-:W-:Y:S02]  /*7640*/  IADD3.X R69, PT, PT, R69, UR25, RZ, P6, !PT ;  /* 0x0000001945457c10 */ /* 0x000fe4000b7fe4ff */
[----:B------:R-:W-:-:S02]  /*7650*/  IADD3 R93, P4, PT, R93, UR11, RZ ;  /* 0x0000000b5d5d7c10 */ /* 0x000fc4000ff9e0ff */
[----:B------:R-:W-:Y:S02]  /*7660*/  IADD3 R65, P6, PT, R65, UR11, RZ ;  /* 0x0000000b41417c10 */ /* 0x000fe4000ffde0ff */
[----:B------:R-:W-:Y:S02]  /*7670*/  IADD3.X R37, PT, PT, R37, UR25, RZ, P5, !PT ;  /* 0x0000001925257c10 */ /* 0x000fe4000affe4ff */
[----:B------:R-:W-:Y:S02]  /*7680*/  IADD3 R33, P5, PT, R33, UR11, RZ ;  /* 0x0000000b21217c10 */ /* 0x000fe4000ffbe0ff */
[----:B------:R-:W-:Y:S02]  /*7690*/  ISETP.GE.AND P3, PT, R120, UR22, PT ;  /* 0x0000001678007c0c */ /* 0x000fe4000bf66270 */
[--C-:B------:R-:W-:Y:S02]  /*76a0*/  SHF.R.U32.HI R120, RZ, 0x6, R121.reuse ;  /* 0x00000006ff787819 */ /* 0x100fe40000011679 */
[----:B------:R-:W-:-:S02]  /*76b0*/  SHF.R.U32.HI R121, RZ, 0x6, R121 ;  /* 0x00000006ff797819 */ /* 0x000fc40000011679 */
[----:B------:R-:W-:Y:S02]  /*76c0*/  IADD3.X R94, PT, PT, R94, UR25, RZ, P4, !PT ;  /* 0x000000195e5e7c10 */ /* 0x000fe4000a7fe4ff */
[----:B------:R-:W-:Y:S02]  /*76d0*/  IADD3.X R67, PT, PT, R67, UR25, RZ, P6, !PT ;  /* 0x0000001943437c10 */ /* 0x000fe4000b7fe4ff */
[----:B------:R-:W-:Y:S02]  /*76e0*/  IADD3 R105, P4, PT, R105, UR11, RZ ;  /* 0x0000000b69697c10 */ /* 0x000fe4000ff9e0ff */
[----:B------:R-:W-:Y:S02]  /*76f0*/  IADD3 R63, P6, PT, R63, UR11, RZ ;  /* 0x0000000b3f3f7c10 */ /* 0x000fe4000ffde0ff */
[----:B------:R-:W-:Y:S02]  /*7700*/  IADD3.X R34, PT, PT, R34, UR25, RZ, P5, !PT ;  /* 0x0000001922227c10 */ /* 0x000fe4000affe4ff */
[----:B------:R-:W-:-:S02]  /*7710*/  IADD3 R31, P5, PT, R31, UR11, RZ ;  /* 0x0000000b1f1f7c10 */ /* 0x000fc4000ffbe0ff */
[----:B------:R-:W-:Y:S02]  /*7720*/  SGXT.U32 R121, R121, 0x1 ;  /* 0x000000017979781a */ /* 0x000fe40000000000 */
[----:B------:R-:W-:Y:S02]  /*7730*/  SGXT.U32 R120, R120, 0x1 ;  /* 0x000000017878781a */ /* 0x000fe40000000000 */
[----:B------:R-:W-:Y:S02]  /*7740*/  IADD3.X R106, PT, PT, R106, UR25, RZ, P4, !PT ;  /* 0x000000196a6a7c10 */ /* 0x000fe4000a7fe4ff */
[----:B------:R-:W-:Y:S02]  /*7750*/  IADD3.X R64, PT, PT, R64, UR25, RZ, P6, !PT ;  /* 0x0000001940407c10 */ /* 0x000fe4000b7fe4ff */
[----:B------:R-:W-:Y:S02]  /*7760*/  IADD3 R91, P4, PT, R91, UR11, RZ ;  /* 0x0000000b5b5b7c10 */ /* 0x000fe4000ff9e0ff */
[----:B------:R-:W-:-:S02]  /*7770*/  IADD3 R61, P6, PT, R61, UR11, RZ ;  /* 0x0000000b3d3d7c10 */ /* 0x000fc4000ffde0ff */
[----:B------:R-:W-:Y:S02]  /*7780*/  IADD3.X R32, PT, PT, R32, UR25, RZ, P5, !PT ;  /* 0x0000001920207c10 */ /* 0x000fe4000affe4ff */
[----:B------:R-:W-:Y:S02]  /*7790*/  LOP3.LUT R121, R121, 0x4, RZ, 0xfc, !PT ;  /* 0x0000000479797812 */ /* 0x000fe400078efcff */
[----:B------:R-:W-:Y:S02]  /*77a0*/  LOP3.LUT R120, R120, 0x6, RZ, 0xfc, !PT ;  /* 0x0000000678787812 */ /* 0x000fe400078efcff */
[----:B------:R-:W-:Y:S02]  /*77b0*/  IADD3 R0, P5, PT, R0, UR11, RZ ;  /* 0x0000000b00007c10 */ /* 0x000fe4000ffbe0ff */
[----:B------:R-:W-:Y:S02]  /*77c0*/  IADD3.X R92, PT, PT, R92, UR25, RZ, P4, !PT ;  /* 0x000000195c5c7c10 */ /* 0x000fe4000a7fe4ff */
[----:B------:R-:W-:-:S02]  /*77d0*/  IADD3.X R62, PT, PT, R62, UR25, RZ, P6, !PT ;  /* 0x000000193e3e7c10 */ /* 0x000fc4000b7fe4ff */
[----:B------:R-:W-:Y:S02]  /*77e0*/  ISETP.GE.AND P4, PT, R121, UR22, PT ;  /* 0x0000001679007c0c */ /* 0x000fe4000bf86270 */
[----:B------:R-:W-:Y:S02]  /*77f0*/  ISETP.GE.AND P6, PT, R120, UR22, PT ;  /* 0x0000001678007c0c */ /* 0x000fe4000bfc6270 */
[----:B------:R-:W-:Y:S01]  /*7800*/  IADD3.X R2, PT, PT, R2, UR25, RZ, P5, !PT ;  /* 0x0000001902027c10 */ /* 0x000fe2000affe4ff */
[----:B-1----:R-:W-:Y:S10]  /*7810*/  @!P1 BRA `(.L_x_8) ;  /* 0x0000004000a89947 */ /* 0x002ff40003800000 */
.L_x_16:
[----:B------:R-:W-:Y:S01]  /*7820*/  @!P0 IMAD.MOV.U32 R120, RZ, RZ, R0 ;  /* 0x000000ffff788224 */ /* 0x000fe200078e0000 */
[----:B------:R-:W0:Y:S01]  /*7830*/  S2R R125, SR_TID.X ;  /* 0x00000000007d7919 */ /* 0x000e220000002100 */
[----:B------:R-:W-:Y:S01]  /*7840*/  @!P0 IMAD.MOV.U32 R121, RZ, RZ, R2 ;  /* 0x000000ffff798224 */ /* 0x000fe200078e0002 */
[----:B------:R-:W-:Y:S01]  /*7850*/  PRMT R236, RZ, 0x7610, R236 ;  /* 0x00007610ffec7816 */ /* 0x000fe200000000ec */
[----:B------:R-:W-:Y:S04]  /*7860*/  STL [R1+0x28], R0 ;  /* 0x0000280001007387 */ /* 0x000fe80000100800 */
[----:B------:R1:W2:Y:S01]  /*7870*/  @!P0 LDG.E.U8 R147, desc[UR20][R120.64] ;  /* 0x0000001478938981 */ /* 0x0002a2000c1e1100 */
[----:B------:R-:W-:Y:S02]  /*7880*/  PRMT R123, RZ, 0x7610, R123 ;  /* 0x00007610ff7b7816 */ /* 0x000fe4000000007b */
[----:B------:R-:W-:Y:S01]  /*7890*/  PRMT R122, RZ, 0x7610, R122 ;  /* 0x00007610ff7a7816 */ /* 0x000fe2000000007a */
[----:B------:R-:W-:Y:S01]  /*78a0*/  STL [R1+0x24], R2 ;  /* 0x0000240201007387 */ /* 0x000fe20000100800 */
[----:B-1----:R-:W-:-:S02]  /*78b0*/  @!P3 IMAD.MOV.U32 R120, RZ, RZ, R31 ;  /* 0x000000ffff78b224 */ /* 0x002fc400078e001f */
[----:B------:R-:W-:-:S05]  /*78c0*/  @!P3 IMAD.MOV.U32 R121, RZ, RZ, R32 ;  /* 0x000000ffff79b224 */ /* 0x000fca00078e0020 */
[----:B------:R1:W3:Y:S01]  /*78d0*/  @!P3 LDG.E.U8 R236, desc[UR20][R120.64] ;  /* 0x0000001478ecb981 */ /* 0x0002e2000c1e1100 */
[----:B0-----:R-:W-:-:S03]  /*78e0*/  SHF.R.U32.HI R124, RZ, 0x6, R125 ;  /* 0x00000006ff7c7819 */ /* 0x001fc6000001167d */
[----:B------:R0:W-:Y:S01]  /*78f0*/  STL [R1+0x30], R31 ;  /* 0x0000301f01007387 */ /* 0x0001e20000100800 */
[----:B------:R-:W-:Y:S01]  /*7900*/  SHF.R.U32.HI R125, RZ, 0x6, R125 ;  /* 0x00000006ff7d7819 */ /* 0x000fe2000001167d */
[----:B-1----:R-:W-:Y:S01]  /*7910*/  @!P4 IMAD.MOV.U32 R120, RZ, RZ, R61 ;  /* 0x000000ffff78c224 */ /* 0x002fe200078e003d */
[----:B------:R-:W-:Y:S01]  /*7920*/  SGXT.U32 R124, R124, 0x1 ;  /* 0x000000017c7c781a */ /* 0x000fe20000000000 */
[----:B------:R-:W-:Y:S01]  /*7930*/  @!P4 IMAD.MOV.U32 R121, RZ, RZ, R62 ;  /* 0x000000ffff79c224 */ /* 0x000fe200078e003e */
[----:B------:R1:W-:Y:S01]  /*7940*/  STL.S16 [R1+0x18], R122 ;  /* 0x0000187a01007387 */ /* 0x0003e20000100600 */
[----:B------:R-:W-:Y:S02]  /*7950*/  SGXT.U32 R125, R125, 0x1 ;  /* 0x000000017d7d781a */ /* 0x000fe40000000000 */
[----:B------:R-:W-:Y:S01]  /*7960*/  LOP3.LUT R124, R124, 0xa, RZ, 0xfc, !PT ;  /* 0x0000000a7c7c7812 */ /* 0x000fe200078efcff */
[----:B------:R4:W2:Y:S01]  /*7970*/  @!P4 LDG.E.U8 R123, desc[UR20][R120.64] ;  /* 0x00000014787bc981 */ /* 0x0008a2000c1e1100 */
[----:B------:R-:W-:-:S03]  /*7980*/  LOP3.LUT R125, R125, 0x8, RZ, 0xfc, !PT ;  /* 0x000000087d7d7812 */ /* 0x000fc600078efcff */
[----:B0-----:R-:W3:Y:S01]  /*7990*/  LDL.LU R31, [R1+0x18] ;  /* 0x00001800011f7983 */ /* 0x001ee20000300800 */
[----:B-1----:R-:W0:Y:S03]  /*79a0*/  S2R R122, SR_TID.X ;  /* 0x00000000007a7919 */ /* 0x002e260000002100 */
[----:B------:R1:W-:Y:S04]  /*79b0*/  STL [R1+0x2c], R32 ;  /* 0x00002c2001007387 */ /* 0x0003e80000100800 */
[----:B------:R0:W-:Y:S04]  /*79c0*/  STL [R1+0x38], R61 ;  /* 0x0000383d01007387 */ /* 0x0001e80000100800 */
[----:B------:R-:W-:Y:S04]  /*79d0*/  STL [R1+0x34], R62 ;  /* 0x0000343e01007387 */ /* 0x000fe80000100800 */
[----:B------:R-:W-:Y:S01]  /*79e0*/  STL [R1+0x40], R91 ;  /* 0x0000405b01007387 */ /* 0x000fe20000100800 */
[----:B0-----:R-:W-:-:S04]  /*79f0*/  SHF.R.U32.HI R122, RZ, 0x6, R122 ;  /* 0x00000006ff7a7819 */ /* 0x001fc8000001167a */
[----:B------:R-:W-:-:S04]  /*7a00*/  SGXT.U32 R122, R122, 0x1 ;  /* 0x000000017a7a781a */ /* 0x000fc80000000000 */
[----:B------:R-:W-:-:S04]  /*7a10*/  LOP3.LUT R122, R122, 0xc, RZ, 0xfc, !PT ;  /* 0x0000000c7a7a7812 */ /* 0x000fc800078efcff */
[----:B------:R-:W-:Y:S02]  /*7a20*/  ISETP.GE.AND P5, PT, R122, UR22, PT ;  /* 0x000000167a007c0c */ /* 0x000fe4000bfa6270 */
[----:B------:R-:W-:Y:S01]  /*7a30*/  ISETP.GE.AND P0, PT, R125, UR22, PT ;  /* 0x000000167d007c0c */ /* 0x000fe2000bf06270 */
[----:B----4-:R-:W-:Y:S01]  /*7a40*/  @!P6 IMAD.MOV.U32 R120, RZ, RZ, R91 ;  /* 0x000000ffff78e224 */ /* 0x010fe200078e005b */
[----:B------:R-:W-:Y:S01]  /*7a50*/  ISETP.GE.AND P1, PT, R124, UR22, PT ;  /* 0x000000167c007c0c */ /* 0x000fe2000bf26270 */
[----:B------:R-:W-:Y:S01]  /*7a60*/  @!P6 IMAD.MOV.U32 R121, RZ, RZ, R92 ;  /* 0x000000ffff79e224 */ /* 0x000fe200078e005c */
[----:B------:R-:W-:Y:S02]  /*7a70*/  PRMT R146, RZ, 0x7610, R146 ;  /* 0x00007610ff927816 */ /* 0x000fe40000000092 */
[----:B------:R-:W-:Y:S02]  /*7a80*/  PRMT R238, RZ, 0x7610, R238 ;  /* 0x00007610ffee7816 */ /* 0x000fe400000000ee */
[----:B-1----:R-:W-:-:S02]  /*7a90*/  PRMT R32, RZ, 0x7610, R32 ;  /* 0x00007610ff207816 */ /* 0x002fc40000000020 */
[----:B------:R-:W-:Y:S02]  /*7aa0*/  PRMT R145, RZ, 0x7610, R145 ;  /* 0x00007610ff917816 */ /* 0x000fe40000000091 */
[----:B------:R-:W-:Y:S02]  /*7ab0*/  PRMT R167, RZ, 0x7610, R167 ;  /* 0x00007610ffa77816 */ /* 0x000fe400000000a7 */
[----:B------:R-:W-:Y:S02]  /*7ac0*/  PRMT R61, RZ, 0x7610, R61 ;  /* 0x00007610ff3d7816 */ /* 0x000fe4000000003d */
[----:B------:R-:W-:Y:S02]  /*7ad0*/  PRMT R0, RZ, 0x7610, R0 ;  /* 0x00007610ff007816 */ /* 0x000fe40000000000 */
[----:B------:R-:W-:Y:S01]  /*7ae0*/  PRMT R144, RZ, 0x7610, R144 ;  /* 0x00007610ff907816 */ /* 0x000fe20000000090 */
[----:B--2---:R0:W-:Y:S04]  /*7af0*/  STL [R1+0x1c], R123 ;  /* 0x00001c7b01007387 */ /* 0x0041e80000100800 */
[----:B---3--:R1:W2:Y:S01]  /*7b00*/  @!P6 LDG.E.U8 R31, desc[UR20][R120.64] ;  /* 0x00000014781fe981 */ /* 0x0082a2000c1e1100 */
[----:B0-----:R-:W0:Y:S02]  /*7b10*/  S2R R123, SR_TID.X ;  /* 0x00000000007b7919 */ /* 0x001e240000002100 */
[----:B0-----:R-:W-:-:S02]  /*7b20*/  SHF.R.U32.HI R122, RZ, 0x6, R123 ;  /* 0x00000006ff7a7819 */ /* 0x001fc4000001167b */
[----:B------:R-:W-:-:S04]  /*7b30*/  LEA.HI R123, R123, 0xe, RZ, 0x1a ;  /* 0x0000000e7b7b7811 */ /* 0x000fc800078fd0ff */
[----:B------:R-:W-:Y:S02]  /*7b40*/  ISETP.GE.AND P4, PT, R123, UR22, PT ;  /* 0x000000167b007c0c */ /* 0x000fe4000bf86270 */
[----:B------:R-:W0:Y:S01]  /*7b50*/  S2R R123, SR_TID.X ;  /* 0x00000000007b7919 */ /* 0x000e220000002100 */
[----:B------:R-:W-:-:S04]  /*7b60*/  SGXT.U32 R122, R122, 0x1 ;  /* 0x000000017a7a781a */ /* 0x000fc80000000000 */
[----:B------:R-:W-:Y:S01]  /*7b70*/  LOP3.LUT R122, R122, 0x10, RZ, 0xfc, !PT ;  /* 0x000000107a7a7812 */ /* 0x000fe200078efcff */
[----:B-1----:R-:W-:-:S03]  /*7b80*/  @!P0 IMAD.MOV.U32 R120, RZ, RZ, R3 ;  /* 0x000000ffff788224 */ /* 0x002fc600078e0003 */
[----:B------:R-:W-:Y:S01]  /*7b90*/  ISETP.GE.AND P3, PT, R122, UR22, PT ;  /* 0x000000167a007c0c */ /* 0x000fe2000bf66270 */
[----:B------:R-:W-:-:S05]  /*7ba0*/  @!P0 IMAD.MOV.U32 R121, RZ, RZ, R5 ;  /* 0x000000ffff798224 */ /* 0x000fca00078e0005 */
[----:B------:R1:W3:Y:S02]  /*7bb0*/  @!P0 LDG.E.U8 R146, desc[UR20][R120.64] ;  /* 0x0000001478928981 */ /* 0x0002e4000c1e1100 */
[----:B-1----:R-:W-:Y:S01]  /*7bc0*/  @!P1 IMAD.MOV.U32 R120, RZ, RZ, R33 ;  /* 0x000000ffff789224 */ /* 0x002fe200078e0021 */
[----:B0-----:R-:W-:Y:S01]  /*7bd0*/  SHF.R.U32.HI R122, RZ, 0x6, R123 ;  /* 0x00000006ff7a7819 */ /* 0x001fe2000001167b */
[----:B------:R-:W-:-:S03]  /*7be0*/  @!P1 IMAD.MOV.U32 R121, RZ, RZ, R34 ;  /* 0x000000ffff799224 */ /* 0x000fc600078e0022 */
[----:B------:R-:W-:Y:S02]  /*7bf0*/  SGXT.U32 R122, R122, 0x1 ;  /* 0x000000017a7a781a */ /* 0x000fe40000000000 */
[----:B------:R0:W4:Y:S02]  /*7c00*/  @!P1 LDG.E.U8 R238, desc[UR20][R120.64] ;  /* 0x0000001478ee9981 */ /* 0x000124000c1e1100 */
[----:B------:R-:W-:Y:S02]  /*7c10*/  LOP3.LUT R122, R122, 0x14, RZ, 0xfc, !PT ;  /* 0x000000147a7a7812 */ /* 0x000fe400078efcff */
[----:B------:R-:W-:Y:S02]  /*7c20*/  SHF.R.U32.HI R123, RZ, 0x6, R123 ;  /* 0x00000006ff7b7819 */ /* 0x000fe4000001167b */
[----:B------:R-:W-:Y:S02]  /*7c30*/  ISETP.GE.AND P1, PT, R122, UR22, PT ;  /* 0x000000167a007c0c */ /* 0x000fe4000bf26270 */
[----:B------:R-:W1:Y:S01]  /*7c40*/  S2R R122, SR_TID.X ;  /* 0x00000000007a7919 */ /* 0x000e620000002100 */
[----:B------:R-:W-:-:S04]  /*7c50*/  SGXT.U32 R123, R123, 0x1 ;  /* 0x000000017b7b781a */ /* 0x000fc80000000000 */
[----:B------:R-:W-:-:S04]  /*7c60*/  LOP3.LUT R123, R123, 0x12, RZ, 0xfc, !PT ;  /* 0x000000127b7b7812 */ /* 0x000fc800078efcff */
[----:B------:R-:W-:Y:S02]  /*7c70*/  ISETP.GE.AND P0, PT, R123, UR22, PT ;  /* 0x000000167b007c0c */ /* 0x000fe4000bf06270 */
[----:B------:R-:W1:Y:S01]  /*7c80*/  S2R R123, SR_TID.X ;  /* 0x00000000007b7919 */ /* 0x000e620000002100 */
[----:B0-----:R-:W-:Y:S01]  /*7c90*/  @!P5 IMAD.MOV.U32 R120, RZ, RZ, R63 ;  /* 0x000000ffff78d224 */ /* 0x001fe200078e003f */
[----:B------:R0:W-:Y:S01]  /*7ca0*/  STL [R1+0x3c], R92 ;  /* 0x00003c5c01007387 */ /* 0x0001e20000100800 */
[----:B------:R-:W-:Y:S01]  /*7cb0*/  @!P5 IMAD.MOV.U32 R121, RZ, RZ, R64 ;  /* 0x000000ffff79d224 */ /* 0x000fe200078e0040 */
[----:B0-----:R-:W-:-:S06]  /*7cc0*/  PRMT R92, RZ, 0x7610, R92 ;  /* 0x00007610ff5c7816 */ /* 0x001fcc000000005c */
[----:B------:R0:W2:Y:S01]  /*7cd0*/  @!P5 LDG.E.U8 R92, desc[UR20][R120.64] ;  /* 0x00000014785cd981 */ /* 0x0000a2000c1e1100 */
[----:B-1----:R-:W-:-:S04]  /*7ce0*/  SHF.R.U32.HI R122, RZ, 0x6, R122 ;  /* 0x00000006ff7a7819 */ /* 0x002fc8000001167a */
[----:B------:R-:W-:-:S04]  /*7cf0*/  SGXT.U32 R122, R122, 0x1 ;  /* 0x000000017a7a781a */ /* 0x000fc80000000000 */
[----:B------:R-:W-:-:S04]  /*7d00*/  LOP3.LUT R122, R122, 0x16, RZ, 0xfc, !PT ;  /* 0x000000167a7a7812 */ /* 0x000fc800078efcff */
[----:B------:R-:W-:Y:S02]  /*7d10*/  ISETP.GE.AND P5, PT, R122, UR22, PT ;  /* 0x000000167a007c0c */ /* 0x000fe4000bfa6270 */
[----:B------:R-:W-:Y:S01]  /*7d20*/  SHF.R.U32.HI R122, RZ, 0x6, R123 ;  /* 0x00000006ff7a7819 */ /* 0x000fe2000001167b */
[----:B0-----:R-:W-:-:S03]  /*7d30*/  @!P4 IMAD.MOV.U32 R120, RZ, RZ, R105 ;  /* 0x000000ffff78c224 */ /* 0x001fc600078e0069 */
[----:B------:R-:W-:Y:S01]  /*7d40*/  SGXT.U32 R122, R122, 0x1 ;  /* 0x000000017a7a781a */ /* 0x000fe20000000000 */
[----:B------:R-:W-:-:S03]  /*7d50*/  @!P4 IMAD.MOV.U32 R121, RZ, RZ, R106 ;  /* 0x000000ffff79c224 */ /* 0x000fc600078e006a */
[----:B------:R-:W-:Y:S02]  /*7d60*/  LOP3.LUT R122, R122, 0x18, RZ, 0xfc, !PT ;  /* 0x000000187a7a7812 */ /* 0x000fe400078efcff */
[----:B------:R0:W2:Y:S02]  /*7d70*/  @!P4 LDG.E.U8 R32, desc[UR20][R120.64] ;  /* 0x000000147820c981 */ /* 0x0000a4000c1e1100 */
[----:B------:R-:W-:Y:S02]  /*7d80*/  ISETP.GE.AND P4, PT, R122, UR22, PT ;  /* 0x000000167a007c0c */ /* 0x000fe4000bf86270 */
[----:B------:R-:W-:Y:S01]  /*7d90*/  SHF.R.U32.HI R122, RZ, 0x6, R123 ;  /* 0x00000006ff7a7819 */ /* 0x000fe2000001167b */
[----:B0-----:R-:W-:Y:S02]  /*7da0*/  @!P3 IMAD.MOV.U32 R120, RZ, RZ, R4 ;  /* 0x000000ffff78b224 */ /* 0x001fe400078e0004 */
[----:B------:R-:W-:Y:S01]  /*7db0*/  @!P3 IMAD.MOV.U32 R121, RZ, RZ, R6 ;  /* 0x000000ffff79b224 */ /* 0x000fe200078e0006 */
[----:B------:R-:W-:-:S04]  /*7dc0*/  SGXT.U32 R122, R122, 0x1 ;  /* 0x000000017a7a781a */ /* 0x000fc80000000000 */
[----:B------:R0:W2:Y:S01]  /*7dd0*/  @!P3 LDG.E.U8 R145, desc[UR20][R120.64] ;  /* 0x000000147891b981 */ /* 0x0000a2000c1e1100 */
[----:B------:R-:W-:Y:S01]  /*7de0*/  LOP3.LUT R122, R122, 0x1c, RZ, 0xfc, !PT ;  /* 0x0000001c7a7a7812 */ /* 0x000fe200078efcff */
[----:B0-----:R-:W-:Y:S02]  /*7df0*/  @!P0 IMAD.MOV.U32 R120, RZ, RZ, R35 ;  /* 0x000000ffff788224 */ /* 0x001fe400078e0023 */
[----:B------:R-:W-:-:S05]  /*7e00*/  @!P0 IMAD.MOV.U32 R121, RZ, RZ, R37 ;  /* 0x000000ffff798224 */ /* 0x000fca00078e0025 */
[----:B------:R0:W2:Y:S01]  /*7e10*/  @!P0 LDG.E.U8 R167, desc[UR20][R120.64] ;  /* 0x0000001478a78981 */ /* 0x0000a2000c1e1100 */
[----:B------:R-:W-:Y:S02]  /*7e20*/  ISETP.GE.AND P0, PT, R122, UR22, PT ;  /* 0x000000167a007c0c */ /* 0x000fe4000bf06270 */
[----:B------:R-:W1:Y:S01]  /*7e30*/  S2R R122, SR_TID.X ;  /* 0x00000000007a7919 */ /* 0x000e620000002100 */
[----:B------:R-:W-:-:S04]  /*7e40*/  SHF.R.U32.HI R91, RZ, 0x6, R123 ;  /* 0x00000006ff5b7819 */ /* 0x000fc8000001167b */
[----:B------:R-:W-:Y:S01]  /*7e50*/  SGXT.U32 R91, R91, 0x1 ;  /* 0x000000015b5b781a */ /* 0x000fe20000000000 */
[----:B0-----:R-:W-:-:S03]  /*7e60*/  @!P1 IMAD.MOV.U32 R120, RZ, RZ, R65 ;  /* 0x000000ffff789224 */ /* 0x001fc600078e0041 */
[----:B------:R-:W-:Y:S01]  /*7e70*/  LOP3.LUT R91, R91, 0x1a, RZ, 0xfc, !PT ;  /* 0x0000001a5b5b7812 */ /* 0x000fe200078efcff */
[----:B------:R-:W-:-:S03]  /*7e80*/  @!P1 IMAD.MOV.U32 R121, RZ, RZ, R67 ;  /* 0x000000ffff799224 */ /* 0x000fc600078e0043 */
[----:B------:R-:W-:Y:S02]  /*7e90*/  ISETP.GE.AND P3, PT, R91, UR22, PT ;  /* 0x000000165b007c0c */ /* 0x000fe4000bf66270 */
[----:B------:R-:W-:Y:S01]  /*7ea0*/  LEA.HI R91, R123, 0x1e, RZ, 0x1a ;  /* 0x0000001e7b5b7811 */ /* 0x000fe200078fd0ff */
[----:B------:R0:W2:Y:S03]  /*7eb0*/  @!P1 LDG.E.U8 R61, desc[UR20][R120.64] ;  /* 0x00000014783d9981 */ /* 0x0000a6000c1e1100 */
[----:B------:R-:W-:Y:S01]  /*7ec0*/  ISETP.GE.AND P1, PT, R91, UR22, PT ;  /* 0x000000165b007c0c */ /* 0x000fe2000bf26270 */
[----:B0-----:R-:W-:Y:S01]  /*7ed0*/  @!P5 IMAD.MOV.U32 R120, RZ, RZ, R93 ;  /* 0x000000ffff78d224 */ /* 0x001fe200078e005d */
[----:B-1----:R-:W-:Y:S01]  /*7ee0*/  SHF.R.U32.HI R91, RZ, 0x6, R122 ;  /* 0x00000006ff5b7819 */ /* 0x002fe2000001167a */
[----:B------:R-:W-:-:S03]  /*7ef0*/  @!P5 IMAD.MOV.U32 R121, RZ, RZ, R94 ;  /* 0x000000ffff79d224 */ /* 0x000fc600078e005e */
[----:B------:R-:W-:Y:S02]  /*7f00*/  SGXT.U32 R91, R91, 0x1 ;  /* 0x000000015b5b781a */ /* 0x000fe40000000000 */
[----:B------:R0:W2:Y:S02]  /*7f10*/  @!P5 LDG.E.U8 R0, desc[UR20][R120.64] ;  /* 0x000000147800d981 */ /* 0x0000a4000c1e1100 */
[----:B------:R-:W-:-:S04]  /*7f20*/  LOP3.LUT R91, R91, 0x20, RZ, 0xfc, !PT ;  /* 0x000000205b5b7812 */ /* 0x000fc800078efcff */
[----:B------:R-:W-:Y:S02]  /*7f30*/  ISETP.GE.AND P5, PT, R91, UR22, PT ;  /* 0x000000165b007c0c */ /* 0x000fe4000bfa6270 */
[--C-:B------:R-:W-:Y:S02]  /*7f40*/  SHF.R.U32.HI R91, RZ, 0x6, R122.reuse ;  /* 0x00000006ff5b7819 */ /* 0x100fe4000001167a */
[----:B------:R-:W-:Y:S01]  /*7f50*/  SHF.R.U32.HI R122, RZ, 0x6, R122 ;  /* 0x00000006ff7a7819 */ /* 0x000fe2000001167a */
[----:B0-----:R-:W-:-:S03]  /*7f60*/  @!P4 IMAD.MOV.U32 R120, RZ, RZ, R7 ;  /* 0x000000ffff78c224 */ /* 0x001fc600078e0007 */
[----:B------:R-:W-:Y:S01]  /*7f70*/  SGXT.U32 R122, R122, 0x1 ;  /* 0x000000017a7a781a */ /* 0x000fe20000000000 */
[----:B------:R-:W-:-:S03]  /*7f80*/  @!P4 IMAD.MOV.U32 R121, RZ, RZ, R9 ;  /* 0x000000ffff79c224 */ /* 0x000fc600078e0009 */
[----:B------:R-:W-:Y:S02]  /*7f90*/  LOP3.LUT R122, R122, 0x22, RZ, 0xfc, !PT ;  /* 0x000000227a7a7812 */ /* 0x000fe400078efcff */
[----:B------:R0:W2:Y:S02]  /*7fa0*/  @!P4 LDG.E.U8 R144, desc[UR20][R120.64] ;  /* 0x000000147890c981 */ /* 0x0000a4000c1e1100 */
[----:B------:R-:W-:Y:S02]  /*7fb0*/  ISETP.GE.AND P4, PT, R122, UR22, PT ;  /* 0x000000167a007c0c */ /* 0x000fe4000bf86270 */
[----:B------:R-:W1:Y:S01]  /*7fc0*/  S2R R122, SR_TID.X ;  /* 0x00000000007a7919 */ /* 0x000e620000002100 */
[----:B------:R-:W-:Y:S02]  /*7fd0*/  SGXT.U32 R91, R91, 0x1 ;  /* 0x000000015b5b781a */ /* 0x000fe40000000000 */
[----:B------:R-:W-:Y:S01]  /*7fe0*/  PRMT R163, RZ, 0x7610, R163 ;  /* 0x00007610ffa37816 */ /* 0x000fe200000000a3 */
[----:B0-----:R-:W-:-:S02]  /*7ff0*/  @!P3 IMAD.MOV.U32 R120, RZ, RZ, R36 ;  /* 0x000000ffff78b224 */ /* 0x001fc400078e0024 */
[----:B------:R-:W-:Y:S01]  /*8000*/  @!P3 IMAD.MOV.U32 R121, RZ, RZ, R39 ;  /* 0x000000ffff79b224 */ /* 0x000fe200078e0027 */
[----:B------:R-:W-:-:S04]  /*8010*/  LOP3.LUT R91, R91, 0x28, RZ, 0xfc, !PT ;  /* 0x000000285b5b7812 */ /* 0x000fc800078efcff */
[----:B------:R0:W2:Y:S01]  /*8020*/  @!P3 LDG.E.U8 R163, desc[UR20][R120.64] ;  /* 0x0000001478a3b981 */ /* 0x0000a2000c1e1100 */
[----:B------:R-:W-:Y:S02]  /*8030*/  ISETP.GE.AND P3, PT, R91, UR22, PT ;  /* 0x000000165b007c0c */ /* 0x000fe4000bf66270 */
[----:B------:R-:W-:Y:S01]  /*8040*/  PRMT R62, RZ, 0x7610, R62 ;  /* 0x00007610ff3e7816 */ /* 0x000fe2000000003e */
[----:B0-----:R-:W-:Y:S01]  /*8050*/  @!P0 IMAD.MOV.U32 R120, RZ, RZ, R66 ;  /* 0x000000ffff788224 */ /* 0x001fe200078e0042 */
[--C-:B-1----:R-:W-:Y:S02]  /*8060*/  SHF.R.U32.HI R91, RZ, 0x6, R122.reuse ;  /* 0x00000006ff5b7819 */ /* 0x102fe4000001167a */
[----:B------:R-:W-:Y:S01]  /*8070*/  SHF.R.U32.HI R122, RZ, 0x6, R122 ;  /* 0x00000006ff7a7819 */ /* 0x000fe2000001167a */
[----:B------:R-:W-:-:S03]  /*8080*/  @!P0 IMAD.MOV.U32 R121, RZ, RZ, R69 ;  /* 0x000000ffff798224 */ /* 0x000fc600078e0045 */
[----:B------:R-:W-:Y:S02]  /*8090*/  SGXT.U32 R122, R122, 0x1 ;  /* 0x000000017a7a781a */ /* 0x000fe40000000000 */
[----:B------:R0:W2:Y:S02]  /*80a0*/  @!P0 LDG.E.U8 R62, desc[UR20][R120.64] ;  /* 0x00000014783e8981 */ /* 0x0000a4000c1e1100 */
[----:B------:R-:W-:-:S04]  /*80b0*/  LOP3.LUT R122, R122, 0x24, RZ, 0xfc, !PT ;  /* 0x000000247a7a7812 */ /* 0x000fc800078efcff */
[----:B------:R-:W-:Y:S02]  /*80c0*/  ISETP.GE.AND P0, PT, R122, UR22, PT ;  /* 0x000000167a007c0c */ /* 0x000fe4000bf06270 */
[----:B------:R-:W1:Y:S01]  /*80d0*/  S2R R122, SR_TID.X ;  /* 0x00000000007a7919 */ /* 0x000e620000002100 */
[----:B------:R-:W-:Y:S01]  /*80e0*/  SGXT.U32 R91, R91, 0x1 ;  /* 0x000000015b5b781a */ /* 0x000fe20000000000 */
[----:B0-----:R-:W-:Y:S01]  /*80f0*/  @!P1 IMAD.MOV.U32 R120, RZ, RZ, R107 ;  /* 0x000000ffff789224 */ /* 0x001fe200078e006b */
[----:B------:R-:W-:Y:S01]  /*8100*/  PRMT R2, RZ, 0x7610, R2 ;  /* 0x00007610ff027816 */ /* 0x000fe20000000002 */
[----:B------:R-:W-:Y:S01]  /*8110*/  @!P1 IMAD.MOV.U32 R121, RZ, RZ, R108 ;  /* 0x000000ffff799224 */ /* 0x000fe200078e006c */
[----:B------:R-:W-:-:S04]  /*8120*/  LOP3.LUT R91, R91, 0x30, RZ, 0xfc, !PT ;  /* 0x000000305b5b7812 */ /* 0x000fc800078efcff */
[----:B------:R0:W2:Y:S01]  /*8130*/  @!P1 LDG.E.U8 R2, desc[UR20][R120.64] ;  /* 0x0000001478029981 */ /* 0x0000a2000c1e1100 */
[----:B------:R-:W-:Y:S02]  /*8140*/  ISETP.GE.AND P1, PT, R91, UR22, PT ;  /* 0x000000165b007c0c */ /* 0x000fe4000bf26270 */
[----:B------:R-:W-:Y:S01]  /*8150*/  PRMT R143, RZ, 0x7610, R143 ;  /* 0x00007610ff8f7816 */ /* 0x000fe2000000008f */
[----:B0-----:R-:W-:Y:S02]  /*8160*/  @!P5 IMAD.MOV.U32 R120, RZ, RZ, R8 ;  /* 0x000000ffff78d224 */ /* 0x001fe400078e0008 */
[----:B------:R-:W-:-:S05]  /*8170*/  @!P5 IMAD.MOV.U32 R121, RZ, RZ, R10 ;  /* 0x000000ffff79d224 */ /* 0x000fca00078e000a */
[----:B------:R0:W2:Y:S01]  /*8180*/  @!P5 LDG.E.U8 R143, desc[UR20][R120.64] ;  /* 0x00000014788fd981 */ /* 0x0000a2000c1e1100 */
[----:B-1----:R-:W-:-:S04]  /*8190*/  SHF.R.U32.HI R91, RZ, 0x6, R122 ;  /* 0x00000006ff5b7819 */ /* 0x002fc8000001167a */
[----:B------:R-:W-:-:S04]  /*81a0*/  SGXT.U32 R91, R91, 0x1 ;  /* 0x000000015b5b781a */ /* 0x000fc80000000000 */
[----:B------:R-:W-:-:S04]  /*81b0*/  LOP3.LUT R91, R91, 0x26, RZ, 0xfc, !PT ;  /* 0x000000265b5b7812 */ /* 0x000fc800078efcff */
[----:B------:R-:W-:Y:S02]  /*81c0*/  ISETP.GE.AND P5, PT, R91, UR22, PT ;  /* 0x000000165b007c0c */ /* 0x000fe4000bfa6270 */
[--C-:B------:R-:W-:Y:S02]  /*81d0*/  SHF.R.U32.HI R91, RZ, 0x6, R122.reuse ;  /* 0x00000006ff5b7819 */ /* 0x100fe4000001167a */
[----:B------:R-:W-:Y:S01]  /*81e0*/  SHF.R.U32.HI R122, RZ, 0x6, R122 ;  /* 0x00000006ff7a7819 */ /* 0x000fe2000001167a */
[----:B0-----:R-:W-:Y:S01]  /*81f0*/  @!P4 IMAD.MOV.U32 R120, RZ, RZ, R38 ;  /* 0x000000ffff78c224 */ /* 0x001fe200078e0026 */
[----:B------:R-:W-:Y:S02]  /*8200*/  PRMT R161, RZ, 0x7610, R161 ;  /* 0x00007610ffa17816 */ /* 0x000fe400000000a1 */
        /* <DEDUP_REMOVED lines=32> */
[----:B------:R-:W-:Y:S01]  /*8410*/  @!P5 IMAD.MOV.U32 R121, RZ, RZ, R96 ;  /* 0x000000ffff79d224 */ /* 0x000fe200078e0060 */
[----:B------:R-:W-:-:S04]  /*8420*/  PRMT R140, RZ, 0x7610, R140 ;  /* 0x00007610ff8c7816 */ /* 0x000fc8000000008c */
[----:B------:R0:W2:Y:S01]  /*8430*/  @!P5 LDG.E.U8 R157, desc[UR20][R120.64] ;  /* 0x00000014789dd981 */ /* 0x0000a2000c1e1100 */
[----:B-1----:R-:W-:-:S04]  /*8440*/  SHF.R.U32.HI R91, RZ, 0x6, R122 ;  /* 0x00000006ff5b7819 */ /* 0x002fc8000001167a */
[----:B------:R-:W-:-:S04]  /*8450*/  SGXT.U32 R91, R91, 0x1 ;  /* 0x000000015b5b781a */ /* 0x000fc80000000000 */
[----:B------:R-:W-:Y:S01]  /*8460*/  LOP3.LUT R91, R91, 0x2c, RZ, 0xfc, !PT ;  /* 0x0000002c5b5b7812 */ /* 0x000fe200078efcff */
[----:B0-----:R-:W-:Y:S02]  /*8470*/  @!P4 IMAD.MOV.U32 R120, RZ, RZ, R15 ;  /* 0x000000ffff78c224 */ /* 0x001fe400078e000f */
[----:B------:R-:W-:Y:S01]  /*8480*/  @!P4 IMAD.MOV.U32 R121, RZ, RZ, R17 ;  /* 0x000000ffff79c224 */ /* 0x000fe200078e0011 */
[----:B------:R-:W-:Y:S02]  /*8490*/  ISETP.GE.AND P5, PT, R91, UR22, PT ;  /* 0x000000165b007c0c */ /* 0x000fe4000bfa6270 */
[----:B------:R-:W-:Y:S02]  /*84a0*/  SHF.R.U32.HI R91, RZ, 0x6, R122 ;  /* 0x00000006ff5b7819 */ /* 0x000fe4000001167a */
[----:B------:R-:W-:Y:S01]  /*84b0*/  LEA.HI R122, R122, 0x2e, RZ, 0x1a ;  /* 0x0000002e7a7a7811 */ /* 0x000fe200078fd0ff */
[----:B------:R0:W2:Y:S03]  /*84c0*/  @!P4 LDG.E.U8 R140, desc[UR20][R120.64] ;  /* 0x00000014788cc981 */ /* 0x0000a6000c1e1100 */
[----:B------:R-:W-:-:S02]  /*84d0*/  ISETP.GE.AND P4, PT, R122, UR22, PT ;  /* 0x000000167a007c0c */ /* 0x000fc4000bf86270 */
[----:B------:R-:W1:Y:S01]  /*84e0*/  S2R R122, SR_TID.X ;  /* 0x00000000007a7919 */ /* 0x000e620000002100 */
[----:B------:R-:W3:Y:S01]  /*84f0*/  S2R R124, SR_TID.X ;  /* 0x00000000007c7919 */ /* 0x000ee20000002100 */
[----:B------:R-:W-:Y:S01]  /*8500*/  SGXT.U32 R91, R91, 0x1 ;  /* 0x000000015b5b781a */ /* 0x000fe20000000000 */
[----:B0-----:R-:W-:Y:S01]  /*8510*/  @!P3 IMAD.MOV.U32 R120, RZ, RZ, R16 ;  /* 0x000000ffff78b224 */ /* 0x001fe200078e0010 */
[----:B------:R-:W-:Y:S01]  /*8520*/  PRMT R139, RZ, 0x7610, R139 ;  /* 0x00007610ff8b7816 */ /* 0x000fe2000000008b */
[----:B------:R-:W-:Y:S01]  /*8530*/  @!P3 IMAD.MOV.U32 R121, RZ, RZ, R18 ;  /* 0x000000ffff79b224 */ /* 0x000fe200078e0012 */
[----:B------:R-:W-:Y:S02]  /*8540*/  LOP3.LUT R91, R91, 0x50, RZ, 0xfc, !PT ;  /* 0x000000505b5b7812 */ /* 0x000fe400078efcff */
[----:B------:R-:W-:Y:S02]  /*8550*/  PRMT R128, RZ, 0x7610, R128 ;  /* 0x00007610ff807816 */ /* 0x000fe40000000080 */
[----:B------:R0:W2:Y:S01]  /*8560*/  @!P3 LDG.E.U8 R139, desc[UR20][R120.64] ;  /* 0x00000014788bb981 */ /* 0x0000a2000c1e1100 */
[----:B------:R-:W-:-:S02]  /*8570*/  ISETP.GE.AND P3, PT, R91, UR22, PT ;  /* 0x000000165b007c0c */ /* 0x000fc4000bf66270 */
[----:B------:R-:W-:Y:S01]  /*8580*/  PRMT R138, RZ, 0x7610, R138 ;  /* 0x00007610ff8a7816 */ /* 0x000fe2000000008a */
[----:B0-----:R-:W-:Y:S02]  /*8590*/  @!P0 IMAD.MOV.U32 R120, RZ, RZ, R41 ;  /* 0x000000ffff788224 */ /* 0x001fe400078e0029 */
[----:B------:R-:W-:-:S05]  /*85a0*/  @!P0 IMAD.MOV.U32 R121, RZ, RZ, R43 ;  /* 0x000000ffff798224 */ /* 0x000fca00078e002b */
[----:B------:R0:W2:Y:S01]  /*85b0*/  @!P0 LDG.E.U8 R128, desc[UR20][R120.64] ;  /* 0x0000001478808981 */ /* 0x0000a2000c1e1100 */
[--C-:B-1----:R-:W-:Y:S02]  /*85c0*/  SHF.R.U32.HI R91, RZ, 0x6, R122.reuse ;  /* 0x00000006ff5b7819 */ /* 0x102fe4000001167a */
[----:B------:R-:W-:Y:S02]  /*85d0*/  SHF.R.U32.HI R122, RZ, 0x6, R122 ;  /* 0x00000006ff7a7819 */ /* 0x000fe4000001167a */
[----:B------:R-:W-:Y:S01]  /*85e0*/  SGXT.U32 R91, R91, 0x1 ;  /* 0x000000015b5b781a */ /* 0x000fe20000000000 */
[----:B0-----:R-:W-:Y:S02]  /*85f0*/  @!P1 IMAD.MOV.U32 R120, RZ, RZ, R19 ;  /* 0x000000ffff789224 */ /* 0x001fe400078e0013 */
[----:B------:R-:W-:Y:S01]  /*8600*/  @!P1 IMAD.MOV.U32 R121, RZ, RZ, R21 ;  /* 0x000000ffff799224 */ /* 0x000fe200078e0015 */
[----:B------:R-:W-:Y:S02]  /*8610*/  LOP3.LUT R91, R91, 0x60, RZ, 0xfc, !PT ;  /* 0x000000605b5b7812 */ /* 0x000fe400078efcff */
[----:B------:R-:W-:-:S02]  /*8620*/  SGXT.U32 R122, R122, 0x1 ;  /* 0x000000017a7a781a */ /* 0x000fc40000000000 */
[----:B------:R0:W2:Y:S01]  /*8630*/  @!P1 LDG.E.U8 R138, desc[UR20][R120.64] ;  /* 0x00000014788a9981 */ /* 0x0000a2000c1e1100 */
[----:B------:R-:W-:Y:S02]  /*8640*/  ISETP.GE.AND P1, PT, R91, UR22, PT ;  /* 0x000000165b007c0c */ /* 0x000fe4000bf26270 */
[----:B---3--:R-:W-:Y:S02]  /*8650*/  SHF.R.U32.HI R91, RZ, 0x6, R124 ;  /* 0x00000006ff5b7819 */ /* 0x008fe4000001167c */
[----:B------:R-:W-:Y:S02]  /*8660*/  LOP3.LUT R122, R122, 0x58, RZ, 0xfc, !PT ;  /* 0x000000587a7a7812 */ /* 0x000fe400078efcff */
[----:B------:R-:W-:Y:S01]  /*8670*/  SGXT.U32 R91, R91, 0x1 ;  /* 0x000000015b5b781a */ /* 0x000fe20000000000 */
[----:B------:R-:W-:Y:S01]  /*8680*/  @!P5 IMAD.MOV.U32 R123, RZ, RZ, R73 ;  /* 0x000000ffff7bd224 */ /* 0x000fe200078e0049 */
[----:B------:R-:W-:Y:S01]  /*8690*/  ISETP.GE.AND P0, PT, R122, UR22, PT ;  /* 0x000000167a007c0c */ /* 0x000fe2000bf06270 */
[----:B------:R-:W-:Y:S01]  /*86a0*/  @!P5 IMAD.MOV.U32 R122, RZ, RZ, R71 ;  /* 0x000000ffff7ad224 */ /* 0x000fe200078e0047 */
[----:B0-----:R-:W-:-:S02]  /*86b0*/  PRMT R121, RZ, 0x7610, R121 ;  /* 0x00007610ff797816 */ /* 0x001fc40000000079 */
[----:B------:R-:W-:-:S04]  /*86c0*/  LOP3.LUT R91, R91, 0x32, RZ, 0xfc, !PT ;  /* 0x000000325b5b7812 */ /* 0x000fc800078efcff */
[----:B------:R0:W3:Y:S01]  /*86d0*/  @!P5 LDG.E.U8 R121, desc[UR20][R122.64] ;  /* 0x000000147a79d981 */ /* 0x0000e2000c1e1100 */
[----:B------:R-:W-:Y:S02]  /*86e0*/  ISETP.GE.AND P5, PT, R91, UR22, PT ;  /* 0x000000165b007c0c */ /* 0x000fe4000bfa6270 */
[--C-:B------:R-:W-:Y:S02]  /*86f0*/  SHF.R.U32.HI R91, RZ, 0x6, R124.reuse ;  /* 0x00000006ff5b7819 */ /* 0x100fe4000001167c */
[----:B------:R-:W-:Y:S02]  /*8700*/  SHF.R.U32.HI R124, RZ, 0x6, R124 ;  /* 0x00000006ff7c7819 */ /* 0x000fe4000001167c */
[----:B------:R-:W-:Y:S02]  /*8710*/  PRMT R119, RZ, 0x7610, R119 ;  /* 0x00007610ff777816 */ /* 0x000fe40000000077 */
[----:B------:R-:W-:Y:S01]  /*8720*/  SGXT.U32 R124, R124, 0x1 ;  /* 0x000000017c7c781a */ /* 0x000fe20000000000 */
[----:B0-----:R-:W-:-:S02]  /*8730*/  @!P4 IMAD.MOV.U32 R122, RZ, RZ, R109 ;  /* 0x000000ffff7ac224 */ /* 0x001fc400078e006d */
[----:B------:R-:W-:Y:S01]  /*8740*/  @!P4 IMAD.MOV.U32 R123, RZ, RZ, R110 ;  /* 0x000000ffff7bc224 */ /* 0x000fe200078e006e */
[----:B------:R-:W-:-:S04]  /*8750*/  LOP3.LUT R124, R124, 0x34, RZ, 0xfc, !PT ;  /* 0x000000347c7c7812 */ /* 0x000fc800078efcff */
[----:B------:R0:W2:Y:S01]  /*8760*/  @!P4 LDG.E.U8 R119, desc[UR20][R122.64] ;  /* 0x000000147a77c981 */ /* 0x0000a2000c1e1100 */
[----:B------:R-:W-:Y:S02]  /*8770*/  ISETP.GE.AND P4, PT, R124, UR22, PT ;  /* 0x000000167c007c0c */ /* 0x000fe4000bf86270 */
[----:B------:R-:W1:Y:S01]  /*8780*/  S2R R124, SR_TID.X ;  /* 0x00000000007c7919 */ /* 0x000e620000002100 */
[----:B------:R-:W4:Y:S01]  /*8790*/  S2R R126, SR_TID.X ;  /* 0x00000000007e7919 */ /* 0x000f220000002100 */
[----:B------:R-:W-:Y:S01]  /*87a0*/  SGXT.U32 R91, R91, 0x1 ;  /* 0x000000015b5b781a */ /* 0x000fe20000000000 */
[----:B0-----:R-:W-:Y:S01]  /*87b0*/  @!P3 IMAD.MOV.U32 R122, RZ, RZ, R20 ;  /* 0x000000ffff7ab224 */ /* 0x001fe200078e0014 */
[----:B------:R-:W-:Y:S01]  /*87c0*/  PRMT R137, RZ, 0x7610, R137 ;  /* 0x00007610ff897816 */ /* 0x000fe20000000089 */
[----:B------:R-:W-:Y:S01]  /*87d0*/  @!P3 IMAD.MOV.U32 R123, RZ, RZ, R22 ;  /* 0x000000ffff7bb224 */ /* 0x000fe200078e0016 */
[----:B------:R-:W-:Y:S02]  /*87e0*/  LOP3.LUT R91, R91, 0x68, RZ, 0xfc, !PT ;  /* 0x000000685b5b7812 */ /* 0x000fe400078efcff */
[----:B------:R-:W-:-:S02]  /*87f0*/  PRMT R136, RZ, 0x7610, R136 ;  /* 0x00007610ff887816 */ /* 0x000fc40000000088 */
[----:B------:R0:W2:Y:S01]  /*8800*/  @!P3 LDG.E.U8 R137, desc[UR20][R122.64] ;  /* 0x000000147a89b981 */ /* 0x0000a2000c1e1100 */
[----:B------:R-:W-:Y:S02]  /*8810*/  ISETP.GE.AND P3, PT, R91, UR22, PT ;  /* 0x000000165b007c0c */ /* 0x000fe4000bf66270 */
        /* <DEDUP_REMOVED lines=13> */
[----:B----4-:R-:W-:Y:S02]  /*88f0*/  SHF.R.U32.HI R91, RZ, 0x6, R126 ;  /* 0x00000006ff5b7819 */ /* 0x010fe4000001167e */
[----:B------:R-:W-:Y:S02]  /*8900*/  LOP3.LUT R124, R124, 0x70, RZ, 0xfc, !PT ;  /* 0x000000707c7c7812 */ /* 0x000fe400078efcff */
[----:B------:R-:W-:Y:S01]  /*8910*/  SGXT.U32 R91, R91, 0x1 ;  /* 0x000000015b5b781a */ /* 0x000fe20000000000 */
[----:B------:R-:W-:Y:S01]  /*8920*/  @!P5 IMAD.MOV.U32 R125, RZ, RZ, R44 ;  /* 0x000000ffff7dd224 */ /* 0x000fe200078e002c */
[----:B------:R-:W-:Y:S01]  /*8930*/  ISETP.GE.AND P0, PT, R124, UR22, PT ;  /* 0x000000167c007c0c */ /* 0x000fe2000bf06270 */
[----:B------:R-:W-:Y:S01]  /*8940*/  @!P5 IMAD.MOV.U32 R124, RZ, RZ, R42 ;  /* 0x000000ffff7cd224 */ /* 0x000fe200078e002a */
[----:B0-----:R-:W-:-:S02]  /*8950*/  PRMT R122, RZ, 0x7610, R122 ;  /* 0x00007610ff7a7816 */ /* 0x001fc4000000007a */
[----:B------:R-:W-:-:S04]  /*8960*/  LOP3.LUT R91, R91, 0x36, RZ, 0xfc, !PT ;  /* 0x000000365b5b7812 */ /* 0x000fc800078efcff */
[----:B------:R0:W4:Y:S01]  /*8970*/  @!P5 LDG.E.U8 R122, desc[UR20][R124.64] ;  /* 0x000000147c7ad981 */ /* 0x000122000c1e1100 */
        /* <DEDUP_REMOVED lines=11> */
[----:B------:R-:W-:Y:S02]  /*8a30*/  SGXT.U32 R91, R91, 0x1 ;  /* 0x000000015b5b781a */ /* 0x000fe40000000000 */
[----:B------:R-:W-:Y:S01]  /*8a40*/  PRMT R134, RZ, 0x7610, R134 ;  /* 0x00007610ff867816 */ /* 0x000fe20000000086 */
[----:B0-----:R-:W-:Y:S02]  /*8a50*/  @!P3 IMAD.MOV.U32 R124, RZ, RZ, R26 ;  /* 0x000000ffff7cb224 */ /* 0x001fe400078e001a */
[----:B------:R-:W-:Y:S01]  /*8a60*/  @!P3 IMAD.MOV.U32 R125, RZ, RZ, R28 ;  /* 0x000000ffff7db224 */ /* 0x000fe200078e001c */
[----:B------:R-:W-:-:S02]  /*8a70*/  LOP3.LUT R91, R91, 0x3c, RZ, 0xfc, !PT ;  /* 0x0000003c5b5b7812 */ /* 0x000fc400078efcff */
[----:B------:R-:W-:Y:S02]  /*8a80*/  PRMT R151, RZ, 0x7610, R151 ;  /* 0x00007610ff977816 */ /* 0x000fe40000000097 */
[----:B------:R0:W2:Y:S01]  /*8a90*/  @!P3 LDG.E.U8 R134, desc[UR20][R124.64] ;  /* 0x000000147c86b981 */ /* 0x0000a2000c1e1100 */
[----:B------:R-:W-:Y:S02]  /*8aa0*/  ISETP.GE.AND P3, PT, R91, UR22, PT ;  /* 0x000000165b007c0c */ /* 0x000fe4000bf66270 */
[----:B------:R-:W-:Y:S01]  /*8ab0*/  PRMT R148, RZ, 0x7610, R148 ;  /* 0x00007610ff947816 */ /* 0x000fe20000000094 */
[----:B0-----:R-:W-:Y:S02]  /*8ac0*/  @!P0 IMAD.MOV.U32 R124, RZ, RZ, R29 ;  /* 0x000000ffff7c8224 */ /* 0x001fe400078e001d */
[----:B------:R-:W-:Y:S01]  /*8ad0*/  @!P0 IMAD.MOV.U32 R125, RZ, RZ, R30 ;  /* 0x000000ffff7d8224 */ /* 0x000fe200078e001e */
[----:B------:R-:W-:Y:S01]  /*8ae0*/  PRMT R123, RZ, 0x7610, R123 ;  /* 0x00007610ff7b7816 */ /* 0x000fe2000000007b */
[----:B------:R-:W-:-:S03]  /*8af0*/  @!P5 IMAD.MOV.U32 R127, RZ, RZ, R98 ;  /* 0x000000ffff7fd224 */ /* 0x000fc600078e0062 */
[----:B------:R0:W2:Y:S01]  /*8b00*/  @!P0 LDG.E.U8 R151, desc[UR20][R124.64] ;  /* 0x000000147c978981 */ /* 0x0000a2000c1e1100 */
[----:B-1----:R-:W-:Y:S02]  /*8b10*/  SHF.R.U32.HI R91, RZ, 0x6, R126 ;  /* 0x00000006ff5b7819 */ /* 0x002fe4000001167e */
[----:B------:R-:W-:Y:S02]  /*8b20*/  LEA.HI R126, R126, 0x3e, RZ, 0x1a ;  /* 0x0000003e7e7e7811 */ /* 0x000fe400078fd0ff */
[----:B------:R-:W-:Y:S02]  /*8b30*/  SGXT.U32 R91, R91, 0x1 ;  /* 0x000000015b5b781a */ /* 0x000fe40000000000 */
[----:B------:R-:W-:Y:S01]  /*8b40*/  ISETP.GE.AND P0, PT, R126, UR22, PT ;  /* 0x000000167e007c0c */ /* 0x000fe2000bf06270 */
[----:B0-----:R-:W-:Y:S01]  /*8b50*/  @!P1 IMAD.MOV.U32 R124, RZ, RZ, R165 ;  /* 0x000000ffff7c9224 */ /* 0x001fe200078e00a5 */
[----:B------:R-:W-:Y:S01]  /*8b60*/  LOP3.LUT R91, R91, 0x42, RZ, 0xfc, !PT ;  /* 0x000000425b5b7812 */ /* 0x000fe200078efcff */
[----:B------:R-:W-:-:S02]  /*8b70*/  @!P1 IMAD.MOV.U32 R125, RZ, RZ, R158 ;  /* 0x000000ffff7d9224 */ /* 0x000fc400078e009e */
[----:B------:R-:W-:-:S03]  /*8b80*/  @!P5 IMAD.MOV.U32 R126, RZ, RZ, R97 ;  /* 0x000000ffff7ed224 */ /* 0x000fc600078e0061 */
[----:B------:R0:W2:Y:S01]  /*8b90*/  @!P1 LDG.E.U8 R148, desc[UR20][R124.64] ;  /* 0x000000147c949981 */ /* 0x0000a2000c1e1100 */
[----:B------:R-:W-:Y:S02]  /*8ba0*/  ISETP.GE.AND P1, PT, R91, UR22, PT ;  /* 0x000000165b007c0c */ /* 0x000fe4000bf26270 */
[----:B------:R-:W1:Y:S01]  /*8bb0*/  S2R R91, SR_TID.X ;  /* 0x00000000005b7919 */ /* 0x000e620000002100 */
[----:B------:R0:W2:Y:S02]  /*8bc0*/  @!P5 LDG.E.U8 R123, desc[UR20][R126.64] ;  /* 0x000000147e7bd981 */ /* 0x0000a4000c1e1100 */
[----:B0-----:R-:W-:Y:S02]  /*8bd0*/  PRMT R125, RZ, 0x7610, R125 ;  /* 0x00007610ff7d7816 */ /* 0x001fe4000000007d */
[----:B------:R-:W-:Y:S01]  /*8be0*/  PRMT R124, RZ, 0x7610, R124 ;  /* 0x00007610ff7c7816 */ /* 0x000fe2000000007c */
[----:B------:R-:W-:Y:S02]  /*8bf0*/  @!P4 IMAD.MOV.U32 R126, RZ, RZ, R45 ;  /* 0x000000ffff7ec224 */ /* 0x000fe400078e002d */
[----:B------:R-:W-:-:S05]  /*8c00*/  @!P4 IMAD.MOV.U32 R127, RZ, RZ, R47 ;  /* 0x000000ffff7fc224 */ /* 0x000fca00078e002f */
[----:B------:R0:W2:Y:S02]  /*8c10*/  @!P4 LDG.E.U8 R125, desc[UR20][R126.64] ;  /* 0x000000147e7dc981 */ /* 0x0000a4000c1e1100 */
[----:B0-----:R-:W-:Y:S02]  /*8c20*/  @!P3 IMAD.MOV.U32 R126, RZ, RZ, R75 ;  /* 0x000000ffff7eb224 */ /* 0x001fe400078e004b */
[----:B------:R-:W-:-:S05]  /*8c30*/  @!P3 IMAD.MOV.U32 R127, RZ, RZ, R77 ;  /* 0x000000ffff7fb224 */ /* 0x000fca00078e004d */
[----:B------:R0:W2:Y:S02]  /*8c40*/  @!P3 LDG.E.U8 R124, desc[UR20][R126.64] ;  /* 0x000000147e7cb981 */ /* 0x0000a4000c1e1100 */
[----:B0-----:R-:W0:Y:S01]  /*8c50*/  S2R R127, SR_TID.X ;  /* 0x00000000007f7919 */ /* 0x001e220000002100 */
[----:B-1----:R-:W-:-:S04]  /*8c60*/  SHF.R.U32.HI R91, RZ, 0x6, R91 ;  /* 0x00000006ff5b7819 */ /* 0x002fc8000001165b */
[----:B------:R-:W-:-:S04]  /*8c70*/  SGXT.U32 R91, R91, 0x1 ;  /* 0x000000015b5b781a */ /* 0x000fc80000000000 */
[----:B------:R-:W-:-:S04]  /*8c80*/  LOP3.LUT R91, R91, 0x44, RZ, 0xfc, !PT ;  /* 0x000000445b5b7812 */ /* 0x000fc800078efcff */
[----:B------:R-:W-:Y:S01]  /*8c90*/  ISETP.GE.AND P5, PT, R91, UR22, PT ;  /* 0x000000165b007c0c */ /* 0x000fe2000bfa6270 */
[----:B------:R-:W-:Y:S01]  /*8ca0*/  @!P0 IMAD.MOV.U32 R126, RZ, RZ, R111 ;  /* 0x000000ffff7e8224 */ /* 0x000fe200078e006f */
[----:B------:R-:W-:Y:S02]  /*8cb0*/  PRMT R129, RZ, 0x7610, R129 ;  /* 0x00007610ff817816 */ /* 0x000fe40000000081 */
[--C-:B0-----:R-:W-:Y:S02]  /*8cc0*/  SHF.R.U32.HI R91, RZ, 0x6, R127.reuse ;  /* 0x00000006ff5b7819 */ /* 0x101fe4000001167f */
[----:B------:R-:W-:-:S04]  /*8cd0*/  SHF.R.U32.HI R127, RZ, 0x6, R127 ;  /* 0x00000006ff7f7819 */ /* 0x000fc8000001167f */
[----:B------:R-:W-:-:S04]  /*8ce0*/  SGXT.U32 R127, R127, 0x1 ;  /* 0x000000017f7f781a */ /* 0x000fc80000000000 */
[----:B------:R-:W-:-:S04]  /*8cf0*/  LOP3.LUT R127, R127, 0x46, RZ, 0xfc, !PT ;  /* 0x000000467f7f7812 */ /* 0x000fc800078efcff */
[----:B------:R-:W-:Y:S01]  /*8d00*/  ISETP.GE.AND P4, PT, R127, UR22, PT ;  /* 0x000000167f007c0c */ /* 0x000fe2000bf86270 */
[----:B------:R-:W-:Y:S01]  /*8d10*/  @!P0 IMAD.MOV.U32 R127, RZ, RZ, R112 ;  /* 0x000000ffff7f8224 */ /* 0x000fe200078e0070 */
[----:B------:R-:W-:-:S04]  /*8d20*/  PRMT R130, RZ, 0x7610, R130 ;  /* 0x00007610ff827816 */ /* 0x000fc80000000082 */
[----:B------:R0:W2:Y:S01]  /*8d30*/  @!P0 LDG.E.U8 R129, desc[UR20][R126.64] ;  /* 0x000000147e818981 */ /* 0x0000a2000c1e1100 */
[----:B------:R-:W-:Y:S01]  /*8d40*/  SGXT.U32 R91, R91, 0x1 ;  /* 0x000000015b5b781a */ /* 0x000fe20000000000 */
[----:B0-----:R-:W-:Y:S02]  /*8d50*/  @!P1 IMAD.MOV.U32 R126, RZ, RZ, R46 ;  /* 0x000000ffff7e9224 */ /* 0x001fe400078e002e */
[----:B------:R-:W-:-:S05]  /*8d60*/  @!P1 IMAD.MOV.U32 R127, RZ, RZ, R48 ;  /* 0x000000ffff7f9224 */ /* 0x000fca00078e0030 */
[----:B------:R0:W2:Y:S01]  /*8d70*/  @!P1 LDG.E.U8 R130, desc[UR20][R126.64] ;  /* 0x000000147e829981 */ /* 0x0000a2000c1e1100 */
[----:B------:R-:W-:Y:S01]  /*8d80*/  LOP3.LUT R91, R91, 0x4a, RZ, 0xfc, !PT ;  /* 0x0000004a5b5b7812 */ /* 0x000fe200078efcff */
[----:B0-----:R-:W0:Y:S03]  /*8d90*/  S2R R127, SR_TID.X ;  /* 0x00000000007f7919 */ /* 0x001e260000002100 */
[----:B------:R-:W-:Y:S02]  /*8da0*/  ISETP.GE.AND P3, PT, R91, UR22, PT ;  /* 0x000000165b007c0c */ /* 0x000fe4000bf66270 */
[----:B------:R-:W1:Y:S01]  /*8db0*/  S2R R91, SR_TID.X ;  /* 0x00000000005b7919 */ /* 0x000e620000002100 */
[----:B------:R-:W-:Y:S01]  /*8dc0*/  PRMT R131, RZ, 0x7610, R131 ;  /* 0x00007610ff837816 */ /* 0x000fe20000000083 */
[----:B------:R-:W-:Y:S01]  /*8dd0*/  @!P5 IMAD.MOV.U32 R126, RZ, RZ, R76 ;  /* 0x000000ffff7ed224 */ /* 0x000fe200078e004c */
[----:B------:R-:W-:-:S02]  /*8de0*/  PRMT R132, RZ, 0x7610, R132 ;  /* 0x00007610ff847816 */ /* 0x000fc40000000084 */
[----:B0-----:R-:W-:-:S04]  /*8df0*/  SHF.R.U32.HI R127, RZ, 0x6, R127 ;  /* 0x00000006ff7f7819 */ /* 0x001fc8000001167f */
[----:B------:R-:W-:-:S04]  /*8e00*/  SGXT.U32 R127, R127, 0x1 ;  /* 0x000000017f7f781a */ /* 0x000fc80000000000 */
[----:B------:R-:W-:Y:S02]  /*8e10*/  LOP3.LUT R127, R127, 0x4c, RZ, 0xfc, !PT ;  /* 0x0000004c7f7f7812 */ /* 0x000fe400078efcff */
[----:B-1----:R-:W-:Y:S02]  /*8e20*/  LEA.HI R91, R91, 0x4e, RZ, 0x1a ;  /* 0x0000004e5b5b7811 */ /* 0x002fe400078fd0ff */
[----:B------:R-:W-:Y:S01]  /*8e30*/  ISETP.GE.AND P0, PT, R127, UR22, PT ;  /* 0x000000167f007c0c */ /* 0x000fe2000bf06270 */
[----:B------:R-:W-:Y:S01]  /*8e40*/  @!P5 IMAD.MOV.U32 R127, RZ, RZ, R78 ;  /* 0x000000ffff7fd224 */ /* 0x000fe200078e004e */
[----:B------:R-:W-:Y:S02]  /*8e50*/  ISETP.GE.AND P1, PT, R91, UR22, PT ;  /* 0x000000165b007c0c */ /* 0x000fe4000bf26270 */
[----:B------:R-:W0:Y:S02]  /*8e60*/  S2R R91, SR_TID.X ;  /* 0x00000000005b7919 */ /* 0x000e240000002100 */
[----:B------:R1:W2:Y:S01]  /*8e70*/  @!P5 LDG.E.U8 R131, desc[UR20][R126.64] ;  /* 0x000000147e83d981 */ /* 0x0002a2000c1e1100 */
[----:B------:R-:W-:Y:S01]  /*8e80*/  PRMT R133, RZ, 0x7610, R133 ;  /* 0x00007610ff857816 */ /* 0x000fe20000000085 */
[----:B-1----:R-:W-:-:S02]  /*8e90*/  @!P4 IMAD.MOV.U32 R126, RZ, RZ, R99 ;  /* 0x000000ffff7ec224 */ /* 0x002fc400078e0063 */
[----:B------:R-:W-:-:S05]  /*8ea0*/  @!P4 IMAD.MOV.U32 R127, RZ, RZ, R100 ;  /* 0x000000ffff7fc224 */ /* 0x000fca00078e0064 */
[----:B------:R1:W2:Y:S02]  /*8eb0*/  @!P4 LDG.E.U8 R132, desc[UR20][R126.64] ;  /* 0x000000147e84c981 */ /* 0x0002a4000c1e1100 */
[----:B-1----:R-:W-:Y:S02]  /*8ec0*/  @!P3 IMAD.MOV.U32 R126, RZ, RZ, R49 ;  /* 0x000000ffff7eb224 */ /* 0x002fe400078e0031 */
[----:B------:R-:W-:-:S05]  /*8ed0*/  @!P3 IMAD.MOV.U32 R127, RZ, RZ, R50 ;  /* 0x000000ffff7fb224 */ /* 0x000fca00078e0032 */
[----:B------:R1:W2:Y:S02]  /*8ee0*/  @!P3 LDG.E.U8 R133, desc[UR20][R126.64] ;  /* 0x000000147e85b981 */ /* 0x0002a4000c1e1100 */
[----:B-1----:R-:W1:Y:S01]  /*8ef0*/  S2R R127, SR_TID.X ;  /* 0x00000000007f7919 */ /* 0x002e620000002100 */
[----:B0-----:R-:W-:-:S04]  /*8f00*/  SHF.R.U32.HI R91, RZ, 0x6, R91 ;  /* 0x00000006ff5b7819 */ /* 0x001fc8000001165b */
[----:B------:R-:W-:-:S04]  /*8f10*/  SGXT.U32 R91, R91, 0x1 ;  /* 0x000000015b5b781a */ /* 0x000fc80000000000 */
[----:B------:R-:W-:-:S04]  /*8f20*/  LOP3.LUT R91, R91, 0x52, RZ, 0xfc, !PT ;  /* 0x000000525b5b7812 */ /* 0x000fc800078efcff */
[----:B------:R-:W-:Y:S01]  /*8f30*/  ISETP.GE.AND P5, PT, R91, UR22, PT ;  /* 0x000000165b007c0c */ /* 0x000fe2000bfa6270 */
[----:B------:R-:W-:Y:S01]  /*8f40*/  @!P0 IMAD.MOV.U32 R126, RZ, RZ, R79 ;  /* 0x000000ffff7e8224 */ /* 0x000fe200078e004f */
[----:B------:R-:W-:Y:S02]  /*8f50*/  PRMT R149, RZ, 0x7610, R149 ;  /* 0x00007610ff957816 */ /* 0x000fe40000000095 */
[--C-:B-1----:R-:W-:Y:S02]  /*8f60*/  SHF.R.U32.HI R91, RZ, 0x6, R127.reuse ;  /* 0x00000006ff5b7819 */ /* 0x102fe4000001167f */
[----:B------:R-:W-:Y:S02]  /*8f70*/  SHF.R.U32.HI R127, RZ, 0x6, R127 ;  /* 0x00000006ff7f7819 */ /* 0x000fe4000001167f */
[----:B------:R-:W-:Y:S02]  /*8f80*/  SGXT.U32 R91, R91, 0x1 ;  /* 0x000000015b5b781a */ /* 0x000fe40000000000 */
[----:B------:R-:W-:-:S02]  /*8f90*/  SGXT.U32 R127, R127, 0x1 ;  /* 0x000000017f7f781a */ /* 0x000fc40000000000 */
[----:B------:R-:W-:Y:S02]  /*8fa0*/  LOP3.LUT R91, R91, 0x56, RZ, 0xfc, !PT ;  /* 0x000000565b5b7812 */ /* 0x000fe400078efcff */
[----:B------:R-:W-:Y:S02]  /*8fb0*/  LOP3.LUT R127, R127, 0x54, RZ, 0xfc, !PT ;  /* 0x000000547f7f7812 */ /* 0x000fe400078efcff */
[----:B------:R-:W-:Y:S02]  /*8fc0*/  ISETP.GE.AND P3, PT, R91, UR22, PT ;  /* 0x000000165b007c0c */ /* 0x000fe4000bf66270 */
[----:B------:R-:W0:Y:S01]  /*8fd0*/  S2R R91, SR_TID.X ;  /* 0x00000000005b7919 */ /* 0x000e220000002100 */
[----:B------:R-:W-:Y:S01]  /*8fe0*/  ISETP.GE.AND P4, PT, R127, UR22, PT ;  /* 0x000000167f007c0c */ /* 0x000fe2000bf86270 */
[----:B------:R-:W-:Y:S01]  /*8ff0*/  @!P0 IMAD.MOV.U32 R127, RZ, RZ, R80 ;  /* 0x000000ffff7f8224 */ /* 0x000fe200078e0050 */
[----:B------:R-:W-:-:S04]  /*9000*/  PRMT R150, RZ, 0x7610, R150 ;  /* 0x00007610ff967816 */ /* 0x000fc80000000096 */
        /* <DEDUP_REMOVED lines=8> */
[----:B------:R-:W-:Y:S02]  /*9090*/  ISETP.GE.AND P1, PT, R91, UR22, PT ;  /* 0x000000165b007c0c */ /* 0x000fe4000bf26270 */
[----:B------:R-:W0:Y:S01]  /*90a0*/  S2R R91, SR_TID.X ;  /* 0x00000000005b7919 */ /* 0x000e220000002100 */
[----:B------:R-:W-:Y:S01]  /*90b0*/  PRMT R152, RZ, 0x7610, R152 ;  /* 0x00007610ff987816 */ /* 0x000fe20000000098 */
[----:B------:R-:W-:Y:S01]  /*90c0*/  @!P5 IMAD.MOV.U32 R126, RZ, RZ, R51 ;  /* 0x000000ffff7ed224 */ /* 0x000fe200078e0033 */
[----:B-1----:R-:W-:-:S04]  /*90d0*/  SHF.R.U32.HI R127, RZ, 0x6, R127 ;  /* 0x00000006ff7f7819 */ /* 0x002fc8000001167f */
[----:B------:R-:W-:-:S04]  /*90e0*/  SGXT.U32 R127, R127, 0x1 ;  /* 0x000000017f7f781a */ /* 0x000fc80000000000 */
[----:B------:R-:W-:-:S04]  /*90f0*/  LOP3.LUT R127, R127, 0x5a, RZ, 0xfc, !PT ;  /* 0x0000005a7f7f7812 */ /* 0x000fc800078efcff */
[----:B------:R-:W-:Y:S01]  /*9100*/  ISETP.GE.AND P0, PT, R127, UR22, PT ;  /* 0x000000167f007c0c */ /* 0x000fe2000bf06270 */
[----:B------:R-:W-:Y:S01]  /*9110*/  @!P5 IMAD.MOV.U32 R127, RZ, RZ, R53 ;  /* 0x000000ffff7fd224 */ /* 0x000fe200078e0035 */
[----:B------:R-:W-:-:S04]  /*9120*/  PRMT R153, RZ, 0x7610, R153 ;  /* 0x00007610ff997816 */ /* 0x000fc80000000099 */
[----:B------:R1:W2:Y:S01]  /*9130*/  @!P5 LDG.E.U8 R152, desc[UR20][R126.64] ;  /* 0x000000147e98d981 */ /* 0x0002a2000c1e1100 */
[----:B------:R-:W-:Y:S01]  /*9140*/  PRMT R154, RZ, 0x7610, R154 ;  /* 0x00007610ff9a7816 */ /* 0x000fe2000000009a */
[----:B-1----:R-:W-:Y:S02]  /*9150*/  @!P4 IMAD.MOV.U32 R126, RZ, RZ, R81 ;  /* 0x000000ffff7ec224 */ /* 0x002fe400078e0051 */
[----:B------:R-:W-:-:S05]  /*9160*/  @!P4 IMAD.MOV.U32 R127, RZ, RZ, R84 ;  /* 0x000000ffff7fc224 */ /* 0x000fca00078e0054 */
[----:B------:R1:W2:Y:S02]  /*9170*/  @!P4 LDG.E.U8 R153, desc[UR20][R126.64] ;  /* 0x000000147e99c981 */ /* 0x0002a4000c1e1100 */
[----:B-1----:R-:W-:Y:S02]  /*9180*/  @!P3 IMAD.MOV.U32 R126, RZ, RZ, R101 ;  /* 0x000000ffff7eb224 */ /* 0x002fe400078e0065 */
[----:B------:R-:W-:-:S05]  /*9190*/  @!P3 IMAD.MOV.U32 R127, RZ, RZ, R102 ;  /* 0x000000ffff7fb224 */ /* 0x000fca00078e0066 */
[----:B------:R0:W2:Y:S01]  /*91a0*/  @!P3 LDG.E.U8 R154, desc[UR20][R126.64] ;  /* 0x000000147e9ab981 */ /* 0x0000a2000c1e1100 */
[----:B------:R-:W-:Y:S02]  /*91b0*/  PRMT R159, RZ, 0x7610, R159 ;  /* 0x00007610ff9f7816 */ /* 0x000fe4000000009f */
[----:B0-----:R-:W-:Y:S01]  /*91c0*/  LEA.HI R127, R91, 0x5e, RZ, 0x1a ;  /* 0x0000005e5b7f7811 */ /* 0x001fe200078fd0ff */
[----:B------:R-:W-:-:S03]  /*91d0*/  @!P0 IMAD.MOV.U32 R126, RZ, RZ, R52 ;  /* 0x000000ffff7e8224 */ /* 0x000fc600078e0034 */
[----:B------:R-:W-:Y:S01]  /*91e0*/  ISETP.GE.AND P3, PT, R127, UR22, PT ;  /* 0x000000167f007c0c */ /* 0x000fe2000bf66270 */
[----:B------:R-:W-:Y:S01]  /*91f0*/  @!P0 IMAD.MOV.U32 R127, RZ, RZ, R55 ;  /* 0x000000ffff7f8224 */ /* 0x000fe200078e0037 */
[----:B------:R-:W-:-:S04]  /*9200*/  PRMT R160, RZ, 0x7610, R160 ;  /* 0x00007610ffa07816 */ /* 0x000fc800000000a0 */
[----:B------:R0:W2:Y:S01]  /*9210*/  @!P0 LDG.E.U8 R159, desc[UR20][R126.64] ;  /* 0x000000147e9f8981 */ /* 0x0000a2000c1e1100 */
[----:B------:R-:W-:Y:S01]  /*9220*/  PRMT R164, RZ, 0x7610, R164 ;  /* 0x00007610ffa47816 */ /* 0x000fe200000000a4 */
[----:B0-----:R-:W-:Y:S02]  /*9230*/  @!P1 IMAD.MOV.U32 R126, RZ, RZ, R82 ;  /* 0x000000ffff7e9224 */ /* 0x001fe400078e0052 */
[----:B------:R-:W-:-:S05]  /*9240*/  @!P1 IMAD.MOV.U32 R127, RZ, RZ, R85 ;  /* 0x000000ffff7f9224 */ /* 0x000fca00078e0055 */
[----:B------:R0:W2:Y:S02]  /*9250*/  @!P1 LDG.E.U8 R160, desc[UR20][R126.64] ;  /* 0x000000147ea09981 */ /* 0x0000a4000c1e1100 */
[----:B0-----:R-:W-:Y:S02]  /*9260*/  @!P3 IMAD.MOV.U32 R126, RZ, RZ, R115 ;  /* 0x000000ffff7eb224 */ /* 0x001fe400078e0073 */
[----:B------:R-:W-:-:S05]  /*9270*/  @!P3 IMAD.MOV.U32 R127, RZ, RZ, R116 ;  /* 0x000000ffff7fb224 */ /* 0x000fca00078e0074 */
[----:B------:R0:W2:Y:S02]  /*9280*/  @!P3 LDG.E.U8 R164, desc[UR20][R126.64] ;  /* 0x000000147ea4b981 */ /* 0x0000a4000c1e1100 */
[----:B0-----:R-:W0:Y:S01]  /*9290*/  S2R R127, SR_TID.X ;  /* 0x00000000007f7919 */ /* 0x001e220000002100 */
[----:B------:R-:W-:-:S04]  /*92a0*/  SHF.R.U32.HI R91, RZ, 0x6, R91 ;  /* 0x00000006ff5b7819 */ /* 0x000fc8000001165b */
[----:B------:R-:W-:-:S04]  /*92b0*/  SGXT.U32 R91, R91, 0x1 ;  /* 0x000000015b5b781a */ /* 0x000fc80000000000 */
[----:B------:R-:W-:-:S04]  /*92c0*/  LOP3.LUT R91, R91, 0x62, RZ, 0xfc, !PT ;  /* 0x000000625b5b7812 */ /* 0x000fc800078efcff */
[----:B------:R-:W-:Y:S02]  /*92d0*/  ISETP.GE.AND P0, PT, R91, UR22, PT ;  /* 0x000000165b007c0c */ /* 0x000fe4000bf06270 */
[----:B0-----:R-:W-:-:S04]  /*92e0*/  SHF.R.U32.HI R127, RZ, 0x6, R127 ;  /* 0x00000006ff7f7819 */ /* 0x001fc8000001167f */
[----:B------:R-:W-:-:S04]  /*92f0*/  SGXT.U32 R127, R127, 0x1 ;  /* 0x000000017f7f781a */ /* 0x000fc80000000000 */
[----:B------:R-:W-:-:S04]  /*9300*/  LOP3.LUT R127, R127, 0x64, RZ, 0xfc, !PT ;  /* 0x000000647f7f7812 */ /* 0x000fc800078efcff */
[----:B------:R-:W-:Y:S01]  /*9310*/  ISETP.GE.AND P1, PT, R127, UR22, PT ;  /* 0x000000167f007c0c */ /* 0x000fe2000bf26270 */
[----:B------:R-:W-:Y:S01]  /*9320*/  @!P0 IMAD.MOV.U32 R126, RZ, RZ, R54 ;  /* 0x000000ffff7e8224 */ /* 0x000fe200078e0036 */
[----:B------:R-:W-:Y:S01]  /*9330*/  PRMT R166, RZ, 0x7610, R166 ;  /* 0x00007610ffa67816 */ /* 0x000fe200000000a6 */
[----:B------:R-:W-:Y:S01]  /*9340*/  @!P0 IMAD.MOV.U32 R127, RZ, RZ, R56 ;  /* 0x000000ffff7f8224 */ /* 0x000fe200078e0038 */
[----:B------:R-:W-:Y:S01]  /*9350*/  PRMT R168, RZ, 0x7610, R168 ;  /* 0x00007610ffa87816 */ /* 0x000fe200000000a8 */
[----:B------:R-:W0:Y:S03]  /*9360*/  S2R R91, SR_TID.X ;  /* 0x00000000005b7919 */ /* 0x000e260000002100 */
[----:B------:R1:W2:Y:S05]  /*9370*/  @!P0 LDG.E.U8 R166, desc[UR20][R126.64] ;  /* 0x000000147ea68981 */ /* 0x0002aa000c1e1100 */
[----:B-1----:R-:W-:-:S02]  /*9380*/  @!P1 IMAD.MOV.U32 R126, RZ, RZ, R83 ;  /* 0x000000ffff7e9224 */ /* 0x002fc400078e0053 */
        /* <DEDUP_REMOVED lines=8> */
[----:B-1----:R-:W-:-:S04]  /*9410*/  SHF.R.U32.HI R127, RZ, 0x6, R127 ;  /* 0x00000006ff7f7819 */ /* 0x002fc8000001167f */
[----:B------:R-:W-:-:S04]  /*9420*/  SGXT.U32 R127, R127, 0x1 ;  /* 0x000000017f7f781a */ /* 0x000fc80000000000 */
[----:B------:R-:W-:-:S04]  /*9430*/  LOP3.LUT R127, R127, 0x6a, RZ, 0xfc, !PT ;  /* 0x0000006a7f7f7812 */ /* 0x000fc800078efcff */
[----:B------:R-:W-:Y:S01]  /*9440*/  ISETP.GE.AND P1, PT, R127, UR22, PT ;  /* 0x000000167f007c0c */ /* 0x000fe2000bf26270 */
[----:B------:R-:W-:Y:S01]  /*9450*/  @!P0 IMAD.MOV.U32 R126, RZ, RZ, R103 ;  /* 0x000000ffff7e8224 */ /* 0x000fe200078e0067 */
[----:B------:R-:W-:Y:S01]  /*9460*/  PRMT R170, RZ, 0x7610, R170 ;  /* 0x00007610ffaa7816 */ /* 0x000fe200000000aa */
[----:B------:R-:W-:Y:S01]  /*9470*/  @!P0 IMAD.MOV.U32 R127, RZ, RZ, R104 ;  /* 0x000000ffff7f8224 */ /* 0x000fe200078e0068 */
[----:B------:R-:W-:-:S04]  /*9480*/  PRMT R172, RZ, 0x7610, R172 ;  /* 0x00007610ffac7816 */ /* 0x000fc800000000ac */
[----:B------:R1:W2:Y:S05]  /*9490*/  @!P0 LDG.E.U8 R170, desc[UR20][R126.64] ;  /* 0x000000147eaa8981 */ /* 0x0002aa000c1e1100 */
        /* <DEDUP_REMOVED lines=8> */
[----:B------:R-:W-:Y:S02]  /*9520*/  PRMT R174, RZ, 0x7610, R174 ;  /* 0x00007610ffae7816 */ /* 0x000fe400000000ae */
[----:B-1----:R-:W-:-:S04]  /*9530*/  LEA.HI R127, R127, 0x6e, RZ, 0x1a ;  /* 0x0000006e7f7f7811 */ /* 0x002fc800078fd0ff */
[----:B------:R-:W-:-:S05]  /*9540*/  ISETP.GE.AND P1, PT, R127, UR22, PT ;  /* 0x000000167f007c0c */ /* 0x000fca000bf26270 */
[----:B------:R-:W-:Y:S02]  /*9550*/  @!P0 IMAD.MOV.U32 R126, RZ, RZ, R87 ;  /* 0x000000ffff7e8224 */ /* 0x000fe400078e0057 */
[----:B------:R-:W-:Y:S01]  /*9560*/  @!P0 IMAD.MOV.U32 R127, RZ, RZ, R88 ;  /* 0x000000ffff7f8224 */ /* 0x000fe200078e0058 */
[----:B------:R-:W-:Y:S01]  /*9570*/  PRMT R176, RZ, 0x7610, R176 ;  /* 0x00007610ffb07816 */ /* 0x000fe200000000b0 */
[----:B------:R-:W0:Y:S03]  /*9580*/  S2R R91, SR_TID.X ;  /* 0x00000000005b7919 */ /* 0x000e260000002100 */
        /* <DEDUP_REMOVED lines=9> */
[----:B-1----:R-:W-:-:S04]  /*9620*/  SHF.R.U32.HI R127, RZ, 0x6, R127 ;  /* 0x00000006ff7f7819 */ /* 0x002fc8000001167f */
        /* <DEDUP_REMOVED lines=11> */
[----:B------:R1:W3:Y:S02]  /*96e0*/  @!P1 LDG.E.U8 R180, desc[UR20][R126.64] ;  /* 0x000000147eb49981 */ /* 0x0002e4000c1e1100 */
        /* <DEDUP_REMOVED lines=14> */
[----:B------:R1:W3:Y:S05]  /*97d0*/  @!P0 LDG.E.U8 R182, desc[UR20][R126.64] ;  /* 0x000000147eb68981 */ /* 0x0002ea000c1e1100 */
[----:B-1----:R-:W-:Y:S02]  /*97e0*/  @!P1 IMAD.MOV.U32 R126, RZ, RZ, R171 ;  /* 0x000000ffff7e9224 */ /* 0x002fe400078e00ab */
        /* <DEDUP_REMOVED lines=8> */
[----:B------:R-:W-:Y:S02]  /*9870*/  PRMT R186, RZ, 0x7610, R186 ;  /* 0x00007610ffba7816 */ /* 0x000fe400000000ba */
[----:B-1----:R-:W-:-:S04]  /*9880*/  LEA.HI R127, R127, 0x7e, RZ, 0x1a ;  /* 0x0000007e7f7f7811 */ /* 0x002fc800078fd0ff */
[----:B------:R-:W-:-:S04]  /*9890*/  ISETP.GE.AND P1, PT, R127, UR22, PT ;  /* 0x000000167f007c0c */ /* 0x000fc8000bf26270 */
[----:B------:R-:W-:Y:S02]  /*98a0*/  @!P0 IMAD.MOV.U32 R126, RZ, RZ, R175 ;  /* 0x000000ffff7e8224 */ /* 0x000fe400078e00af */
[----:B------:R-:W-:Y:S01]  /*98b0*/  @!P0 IMAD.MOV.U32 R127, RZ, RZ, R173 ;  /* 0x000000ffff7f8224 */ /* 0x000fe200078e00ad */
[----:B------:R-:W-:-:S04]  /*98c0*/  PRMT R188, RZ, 0x7610, R188 ;  /* 0x00007610ffbc7816 */ /* 0x000fc800000000bc */
[----:B------:R1:W3:Y:S02]  /*98d0*/  @!P0 LDG.E.U8 R186, desc[UR20][R126.64] ;  /* 0x000000147eba8981 */ /* 0x0002e4000c1e1100 */
[----:B-1----:R-:W-:Y:S02]  /*98e0*/  @!P1 IMAD.MOV.U32 R126, RZ, RZ, R179 ;  /* 0x000000ffff7e9224 */ /* 0x002fe400078e00b3 */
[----:B------:R-:W-:Y:S01]  /*98f0*/  @!P1 IMAD.MOV.U32 R127, RZ, RZ, R177 ;  /* 0x000000ffff7f9224 */ /* 0x000fe200078e00b1 */
[----:B0-----:R-:W-:-:S04]  /*9900*/  LOP3.LUT R91, R91, 0x7f, RZ, 0xc0, !PT ;  /* 0x0000007f5b5b7812 */ /* 0x001fc800078ec0ff */
[----:B------:R0:W3:Y:S01]  /*9910*/  @!P1 LDG.E.U8 R188, desc[UR20][R126.64] ;  /* 0x000000147ebc9981 */ /* 0x0000e2000c1e1100 */
[----:B------:R-:W-:Y:S01]  /*9920*/  BAR.SYNC.DEFER_BLOCKING 0x0 ;  /* 0x0000000000007b1d */ /* 0x000fe20000010000 */
[----:B------:R-:W-:Y:S02]  /*9930*/  ISETP.GE.AND P0, PT, R91, UR22, PT ;  /* 0x000000165b007c0c */ /* 0x000fe4000bf06270 */
[----:B------:R-:W-:Y:S02]  /*9940*/  PRMT R190, RZ, 0x7610, R190 ;  /* 0x00007610ffbe7816 */ /* 0x000fe400000000be */
[----:B------:R-:W-:-:S09]  /*9950*/  PRMT R192, RZ, 0x7610, R192 ;  /* 0x00007610ffc07816 */ /* 0x000fd200000000c0 */
[----:B0-----:R-:W-:Y:S02]  /*9960*/  @!P0 IMAD.MOV.U32 R126, RZ, RZ, R183 ;  /* 0x000000ffff7e8224 */ /* 0x001fe400078e00b7 */
[----:B------:R-:W-:Y:S01]  /*9970*/  @!P0 IMAD.MOV.U32 R127, RZ, RZ, R181 ;  /* 0x000000ffff7f8224 */ /* 0x000fe200078e00b5 */
[----:B------:R-:W-:-:S04]  /*9980*/  PRMT R194, RZ, 0x7610, R194 ;  /* 0x00007610ffc27816 */ /* 0x000fc800000000c2 */
[----:B------:R0:W3:Y:S02]  /*9990*/  @!P0 LDG.E.U8 R190, desc[UR20][R126.64] ;  /* 0x000000147ebe8981 */ /* 0x0000e4000c1e1100 */
[----:B0-----:R-:W-:Y:S02]  /*99a0*/  @!P0 IMAD.MOV.U32 R126, RZ, RZ, R209 ;  /* 0x000000ffff7e8224 */ /* 0x001fe400078e00d1 */
[----:B------:R-:W-:-:S05]  /*99b0*/  @!P0 IMAD.MOV.U32 R127, RZ, RZ, R208 ;  /* 0x000000ffff7f8224 */ /* 0x000fca00078e00d0 */
[----:B------:R0:W3:Y:S01]  /*99c0*/  @!P0 LDG.E.U8 R192, desc[UR20][R126.64] ;  /* 0x000000147ec08981 */ /* 0x0000e2000c1e1100 */
[----:B------:R-:W-:Y:S01]  /*99d0*/  PRMT R196, RZ, 0x7610, R196 ;  /* 0x00007610ffc47816 */ /* 0x000fe200000000c4 */
        /* <DEDUP_REMOVED lines=14> */
[----:B------:R0:W3:Y:S04]  /*9ac0*/  @!P0 LDG.E.U8 R200, desc[UR20][R126.64] ;  /* 0x000000147ec88981 */ /* 0x0000e8000c1e1100 */
[----:B------:R1:W-:Y:S01]  /*9ad0*/  STS.U8 [R91+UR9+0x2000], R147 ;  /* 0x002000935b007988 */ /* 0x0003e20008000009 */
[----:B0-----:R-:W-:Y:S02]  /*9ae0*/  @!P0 IMAD.MOV.U32 R126, RZ, RZ, R227 ;  /* 0x000000ffff7e8224 */ /* 0x001fe400078e00e3 */
[----:B------:R-:W-:Y:S01]  /*9af0*/  @!P0 IMAD.MOV.U32 R127, RZ, RZ, R226 ;  /* 0x000000ffff7f8224 */ /* 0x000fe200078e00e2 */
[----:B-1----:R-:W-:-:S04]  /*9b00*/  PRMT R147, RZ, 0x7610, R147 ;  /* 0x00007610ff937816 */ /* 0x002fc80000000093 */
[----:B------:R0:W3:Y:S04]  /*9b10*/  @!P0 LDG.E.U8 R202, desc[UR20][R126.64] ;  /* 0x000000147eca8981 */ /* 0x0000e8000c1e1100 */
[----:B------:R1:W-:Y:S01]  /*9b20*/  STS.U8 [R91+UR9+0x2200], R146 ;  /* 0x002200925b007988 */ /* 0x0003e20008000009 */
[----:B0-----:R-:W-:Y:S02]  /*9b30*/  @!P0 IMAD.MOV.U32 R126, RZ, RZ, R245 ;  /* 0x000000ffff7e8224 */ /* 0x001fe400078e00f5 */
[----:B------:R-:W-:Y:S01]  /*9b40*/  @!P0 IMAD.MOV.U32 R127, RZ, RZ, R244 ;  /* 0x000000ffff7f8224 */ /* 0x000fe200078e00f4 */
[----:B-1----:R-:W-:-:S04]  /*9b50*/  PRMT R146, RZ, 0x7610, R146 ;  /* 0x00007610ff927816 */ /* 0x002fc80000000092 */
[----:B------:R0:W3:Y:S04]  /*9b60*/  @!P0 LDG.E.U8 R147, desc[UR20][R126.64] ;  /* 0x000000147e938981 */ /* 0x0000e8000c1e1100 */
[----:B--2---:R1:W-:Y:S01]  /*9b70*/  STS.U8 [R91+UR9+0x2400], R145 ;  /* 0x002400915b007988 */ /* 0x0043e20008000009 */
[----:B0-----:R-:W-:Y:S02]  /*9b80*/  @!P0 IMAD.MOV.U32 R126, RZ, RZ, R191 ;  /* 0x000000ffff7e8224 */ /* 0x001fe400078e00bf */
[----:B------:R-:W-:Y:S01]  /*9b90*/  @!P0 IMAD.MOV.U32 R127, RZ, RZ, R189 ;  /* 0x000000ffff7f8224 */ /* 0x000fe200078e00bd */
[----:B-1----:R-:W-:-:S04]  /*9ba0*/  PRMT R145, RZ, 0x7610, R145 ;  /* 0x00007610ff917816 */ /* 0x002fc80000000091 */
[----:B------:R0:W2:Y:S04]  /*9bb0*/  @!P0 LDG.E.U8 R146, desc[UR20][R126.64] ;  /* 0x000000147e928981 */ /* 0x0000a8000c1e1100 */
[----:B------:R1:W-:Y:S01]  /*9bc0*/  STS.U8 [R91+UR9+0x2600], R144 ;  /* 0x002600905b007988 */ /* 0x0003e20008000009 */
        /* <DEDUP_REMOVED lines=63> */
[----:B------:R0:W2:Y:S02]  /*9fc0*/  @!P0 LDG.E.U8 R151, desc[UR20][R126.64] ;  /* 0x000000147e978981 */ /* 0x0000a4000c1e1100 */
[----:B0-----:R-:W-:Y:S02]  /*9fd0*/  @!P0 IMAD.MOV.U32 R126, RZ, RZ, R235 ;  /* 0x000000ffff7e8224 */ /* 0x001fe400078e00eb */
[----:B------:R-:W-:-:S05]  /*9fe0*/  @!P0 IMAD.MOV.U32 R127, RZ, RZ, R234 ;  /* 0x000000ffff7f8224 */ /* 0x000fca00078e00ea */
[----:B------:R0:W2:Y:S04]  /*9ff0*/  @!P0 LDG.E.U8 R148, desc[UR20][R126.64] ;  /* 0x000000147e948981 */ /* 0x0000a8000c1e1100 */
[----:B------:R-:W0:Y:S01]  /*a000*/  LDL R127, [R1] ;  /* 0x00000000017f7983 */ /* 0x000e220000100800 */
[----:B------:R-:W-:-:S05]  /*a010*/  LOP3.LUT R91, R91, 0x10, RZ, 0x3c, !PT ;  /* 0x000000105b5b7812 */ /* 0x000fca00078e3cff */
[----:B------:R1:W-:Y:S04]  /*a020*/  STS.U8 [R91+UR9+0x2080], R236 ;  /* 0x002080ec5b007988 */ /* 0x0003e80008000009 */
[----:B------:R4:W-:Y:S01]  /*a030*/  STS.U8 [R91+UR9+0x2280], R238 ;  /* 0x002280ee5b007988 */ /* 0x0009e20008000009 */
[----:B-1----:R-:W-:Y:S02]  /*a040*/  PRMT R236, RZ, 0x7610, R236 ;  /* 0x00007610ffec7816 */ /* 0x002fe400000000ec */
[----:B----4-:R-:W-:Y:S01]  /*a050*/  PRMT R238, RZ, 0x7610, R238 ;  /* 0x00007610ffee7816 */ /* 0x010fe200000000ee */
[----:B------:R1:W-:Y:S04]  /*a060*/  STS.U8 [R91+UR9+0x2480], R167 ;  /* 0x002480a75b007988 */ /* 0x0003e80008000009 */
[----:B------:R4:W-:Y:S01]  /*a070*/  STS.U8 [R91+UR9+0x2680], R163 ;  /* 0x002680a35b007988 */ /* 0x0009e20008000009 */
[----:B-1----:R-:W-:-:S02]  /*a080*/  PRMT R167, RZ, 0x7610, R167 ;  /* 0x00007610ffa77816 */ /* 0x002fc400000000a7 */
[----:B----4-:R-:W-:Y:S01]  /*a090*/  PRMT R163, RZ, 0x7610, R163 ;  /* 0x00007610ffa37816 */ /* 0x010fe200000000a3 */
[----:B0-----:R-:W-:Y:S02]  /*a0a0*/  @!P0 IMAD.MOV.U32 R126, RZ, RZ, R127 ;  /* 0x000000ffff7e8224 */ /* 0x001fe400078e007f */
[----:B------:R-:W-:-:S05]  /*a0b0*/  @!P0 IMAD.MOV.U32 R127, RZ, RZ, R252 ;  /* 0x000000ffff7f8224 */ /* 0x000fca00078e00fc */
[----:B------:R0:W4:Y:S02]  /*a0c0*/  @!P0 LDG.E.U8 R236, desc[UR20][R126.64] ;  /* 0x000000147eec8981 */ /* 0x000124000c1e1100 */
[----:B0-----:R-:W-:Y:S02]  /*a0d0*/  @!P0 IMAD.MOV.U32 R126, RZ, RZ, R205 ;  /* 0x000000ffff7e8224 */ /* 0x001fe400078e00cd */
[----:B------:R-:W-:-:S05]  /*a0e0*/  @!P0 IMAD.MOV.U32 R127, RZ, RZ, R204 ;  /* 0x000000ffff7f8224 */ /* 0x000fca00078e00cc */
[----:B------:R0:W2:Y:S02]  /*a0f0*/  @!P0 LDG.E.U8 R238, desc[UR20][R126.64] ;  /* 0x000000147eee8981 */ /* 0x0000a4000c1e1100 */
[----:B0-----:R-:W-:Y:S02]  /*a100*/  @!P0 IMAD.MOV.U32 R126, RZ, RZ, R221 ;  /* 0x000000ffff7e8224 */ /* 0x001fe400078e00dd */
[----:B------:R-:W-:-:S05]  /*a110*/  @!P0 IMAD.MOV.U32 R127, RZ, RZ, R220 ;  /* 0x000000ffff7f8224 */ /* 0x000fca00078e00dc */
[----:B------:R0:W2:Y:S02]  /*a120*/  @!P0 LDG.E.U8 R167, desc[UR20][R126.64] ;  /* 0x000000147ea78981 */ /* 0x0000a4000c1e1100 */
[----:B0-----:R-:W-:Y:S02]  /*a130*/  @!P0 IMAD.MOV.U32 R126, RZ, RZ, R239 ;  /* 0x000000ffff7e8224 */ /* 0x001fe400078e00ef */
[----:B------:R-:W-:-:S05]  /*a140*/  @!P0 IMAD.MOV.U32 R127, RZ, RZ, R237 ;  /* 0x000000ffff7f8224 */ /* 0x000fca00078e00ed */
[----:B------:R0:W2:Y:S04]  /*a150*/  @!P0 LDG.E.U8 R163, desc[UR20][R126.64] ;  /* 0x000000147ea38981 */ /* 0x0000a8000c1e1100 */
[----:B------:R-:W0:Y:S04]  /*a160*/  LDL R126, [R1+0x4] ;  /* 0x00000400017e7983 */ /* 0x000e280000100800 */
[----:B------:R-:W0:Y:S04]  /*a170*/  LDL R127, [R1+0x8] ;  /* 0x00000800017f7983 */ /* 0x000e280000100800 */
[----:B------:R1:W-:Y:S04]  /*a180*/  STS.U8 [R91+UR9+0x2880], R161 ;  /* 0x002880a15b007988 */ /* 0x0003e80008000009 */
[----:B------:R3:W-:Y:S01]  /*a190*/  STS.U8 [R91+UR9+0x2a80], R128 ;  /* 0x002a80805b007988 */ /* 0x0007e20008000009 */
[----:B-1----:R-:W-:-:S02]  /*a1a0*/  PRMT R161, RZ, 0x7610, R161 ;  /* 0x00007610ffa17816 */ /* 0x002fc400000000a1 */
[----:B---3--:R-:W-:Y:S01]  /*a1b0*/  PRMT R128, RZ, 0x7610, R128 ;  /* 0x00007610ff807816 */ /* 0x008fe20000000080 */
[----:B------:R1:W-:Y:S04]  /*a1c0*/  STS.U8 [R91+UR9+0x2c80], R122 ;  /* 0x002c807a5b007988 */ /* 0x0003e80008000009 */
[----:B------:R3:W-:Y:S01]  /*a1d0*/  STS.U8 [R91+UR9+0x2e80], R125 ;  /* 0x002e807d5b007988 */ /* 0x0007e20008000009 */
[----:B-1----:R-:W-:Y:S02]  /*a1e0*/  PRMT R122, RZ, 0x7610, R122 ;  /* 0x00007610ff7a7816 */ /* 0x002fe4000000007a */
[----:B---3--:R-:W-:Y:S02]  /*a1f0*/  PRMT R125, RZ, 0x7610, R125 ;  /* 0x00007610ff7d7816 */ /* 0x008fe4000000007d */
[----:B0-----:R-:W-:-:S04]  /*a200*/  @!P0 LOP3.LUT R127, R127, R126, RZ, 0x3c, !PT ;  /* 0x0000007e7f7f8212 */ /* 0x001fc800078e3cff */
[----:B------:R-:W-:-:S04]  /*a210*/  @!P0 LOP3.LUT R126, R127, R126, RZ, 0x3c, !PT ;  /* 0x0000007e7f7e8212 */ /* 0x000fc800078e3cff */
[----:B------:R-:W-:-:S05]  /*a220*/  @!P0 LOP3.LUT R127, R127, R126, RZ, 0x3c, !PT ;  /* 0x0000007e7f7f8212 */ /* 0x000fca00078e3cff */
[----:B------:R0:W3:Y:S02]  /*a230*/  @!P0 LDG.E.U8 R161, desc[UR20][R126.64] ;  /* 0x000000147ea18981 */ /* 0x0000e4000c1e1100 */
        /* <DEDUP_REMOVED lines=11> */
[----:B------:R1:W-:Y:S02]  /*a2f0*/  STS.U8 [R91+UR9+0x3080], R130 ;  /* 0x003080825b007988 */ /* 0x0003e40008000009 */
[----:B-1----:R-:W-:-:S02]  /*a300*/  PRMT R130, RZ, 0x7610, R130 ;  /* 0x00007610ff827816 */ /* 0x002fc40000000082 */
[----:B------:R1:W-:Y:S02]  /*a310*/  STS.U8 [R91+UR9+0x3280], R133 ;  /* 0x003280855b007988 */ /* 0x0003e40008000009 */
[----:B-1----:R-:W1:Y:S01]  /*a320*/  S2R R133, SR_TID.X ;  /* 0x0000000000857919 */ /* 0x002e620000002100 */
[----:B0-----:R-:W-:-:S04]  /*a330*/  @!P0 LOP3.LUT R127, R127, R126, RZ, 0x3c, !PT ;  /* 0x0000007e7f7f8212 */ /* 0x001fc800078e3cff */
[----:B------:R-:W-:-:S04]  /*a340*/  @!P0 LOP3.LUT R126, R127, R126, RZ, 0x3c, !PT ;  /* 0x0000007e7f7e8212 */ /* 0x000fc800078e3cff */
[----:B------:R-:W-:-:S05]  /*a350*/  @!P0 LOP3.LUT R127, R127, R126, RZ, 0x3c, !PT ;  /* 0x0000007e7f7f8212 */ /* 0x000fca00078e3cff */
[----:B------:R0:W2:Y:S04]  /*a360*/  @!P0 LDG.E.U8 R130, desc[UR20][R126.64] ;  /* 0x000000147e828981 */ /* 0x0000a8000c1e1100 */
[----:B------:R-:W2:Y:S01]  /*a370*/  LDL.LU R126, [R1+0x1c] ;  /* 0x00001c00017e7983 */ /* 0x000ea20000300800 */
[----:B0-----:R-:W0:Y:S01]  /*a380*/  S2R R127, SR_TID.X ;  /* 0x00000000007f7919 */ /* 0x001e220000002100 */
[----:B-1----:R-:W-:Y:S02]  /*a390*/  LOP3.LUT R133, R133, 0x7f, RZ, 0xc0, !PT ;  /* 0x0000007f85857812 */ /* 0x002fe400078ec0ff */
[----:B------:R1:W5:Y:S02]  /*a3a0*/  LDL.LU R91, [R1+0x40] ;  /* 0x00004000015b7983 */ /* 0x0003640000300800 */
[----:B------:R-:W-:-:S05]  /*a3b0*/  LOP3.LUT R133, R133, 0x10, RZ, 0x3c, !PT ;  /* 0x0000001085857812 */ /* 0x000fca00078e3cff */
[----:B------:R-:W-:Y:S04]  /*a3c0*/  STS.U8 [R133+UR9+0x3480], R152 ;  /* 0x0034809885007988 */ /* 0x000fe80008000009 */
[----:B------:R0:W-:Y:S02]  /*a3d0*/  STS.U8 [R133+UR9+0x3680], R159 ;  /* 0x0036809f85007988 */ /* 0x0001e40008000009 */
[----:B0-----:R-:W-:-:S04]  /*a3e0*/  LOP3.LUT R127, R127, 0x7f, RZ, 0xc0, !PT ;  /* 0x0000007f7f7f7812 */ /* 0x001fc800078ec0ff */
[C---:B------:R-:W-:Y:S02]  /*a3f0*/  LOP3.LUT R159, R127.reuse, 0x10, RZ, 0x3c, !PT ;  /* 0x000000107f9f7812 */ /* 0x040fe400078e3cff */
[----:B------:R-:W-:-:S03]  /*a400*/  LOP3.LUT R152, R127, 0x20, RZ, 0x3c, !PT ;  /* 0x000000207f987812 */ /* 0x000fc600078e3cff */
[----:B------:R-:W-:Y:S04]  /*a410*/  STS.U8 [R159+UR9+0x3880], R166 ;  /* 0x003880a69f007988 */ /* 0x000fe80008000009 */
[----:B------:R-:W-:Y:S04]  /*a420*/  STS.U8 [R159+UR9+0x3a80], R172 ;  /* 0x003a80ac9f007988 */ /* 0x000fe80008000009 */
[----:B------:R-:W-:Y:S04]  /*a430*/  STS.U8 [R159+UR9+0x3c80], R178 ;  /* 0x003c80b29f007988 */ /* 0x000fe80008000009 */
[----:B------:R-:W-:Y:S01]  /*a440*/  STS.U8 [R159+UR9+0x3e80], R184 ;  /* 0x003e80b89f007988 */ /* 0x000fe20008000009 */
[----:B------:R-:W-:-:S03]  /*a450*/  LOP3.LUT R133, R127, 0x30, RZ, 0x3c, !PT ;  /* 0x000000307f857812 */ /* 0x000fc600078e3cff */
[----:B--2---:R-:W-:Y:S04]  /*a460*/  STS.U8 [R152+UR9+0x2100], R126 ;  /* 0x0021007e98007988 */ /* 0x004fe80008000009 */
[----:B------:R0:W-:Y:S04]  /*a470*/  STS.U8 [R152+UR9+0x2300], R92 ;  /* 0x0023005c98007988 */ /* 0x0001e80008000009 */
[----:B------:R2:W-:Y:S04]  /*a480*/  STS.U8 [R152+UR9+0x2500], R61 ;  /* 0x0025003d98007988 */ /* 0x0005e80008000009 */
[----:B------:R0:W-:Y:S04]  /*a490*/  STS.U8 [R152+UR9+0x2700], R62 ;  /* 0x0027003e98007988 */ /* 0x0001e80008000009 */
[----:B------:R-:W-:Y:S04]  /*a4a0*/  STS.U8 [R152+UR9+0x2900], R162 ;  /* 0x002900a298007988 */ /* 0x000fe80008000009 */
        /* <DEDUP_REMOVED lines=9> */
[----:B0-----:R1:W5:Y:S04]  /*a540*/  LDL.LU R92, [R1+0x3c] ;  /* 0x00003c00015c7983 */ /* 0x0013680000300800 */
[----:B------:R-:W-:Y:S04]  /*a550*/  STS.U8 [R152+UR9+0x3d00], R180 ;  /* 0x003d00b498007988 */ /* 0x000fe80008000009 */
[----:B--2---:R1:W5:Y:S04]  /*a560*/  LDL.LU R61, [R1+0x38] ;  /* 0x00003800013d7983 */ /* 0x0043680000300800 */
[----:B------:R-:W-:Y:S04]  /*a570*/  STS.U8 [R152+UR9+0x3f00], R186 ;  /* 0x003f00ba98007988 */ /* 0x000fe80008000009 */
[----:B------:R1:W5:Y:S04]  /*a580*/  LDL.LU R62, [R1+0x34] ;  /* 0x00003400013e7983 */ /* 0x0003680000300800 */
[----:B------:R0:W-:Y:S04]  /*a590*/  STS.U8 [R133+UR9+0x2180], R31 ;  /* 0x0021801f85007988 */ /* 0x0001e80008000009 */
[----:B------:R2:W-:Y:S04]  /*a5a0*/  STS.U8 [R133+UR9+0x2380], R32 ;  /* 0x0023802085007988 */ /* 0x0005e80008000009 */
[----:B------:R1:W-:Y:S04]  /*a5b0*/  STS.U8 [R133+UR9+0x2580], R0 ;  /* 0x0025800085007988 */ /* 0x0003e80008000009 */
[----:B0-----:R0:W5:Y:S04]  /*a5c0*/  LDL.LU R31, [R1+0x30] ;  /* 0x00003000011f7983 */ /* 0x0011680000300800 */
[----:B--2---:R0:W5:Y:S04]  /*a5d0*/  LDL.LU R32, [R1+0x2c] ;  /* 0x00002c0001207983 */ /* 0x0041680000300800 */
[----:B-1----:R0:W5:Y:S04]  /*a5e0*/  LDL.LU R0, [R1+0x28] ;  /* 0x0000280001007983 */ /* 0x0021680000300800 */
[----:B------:R1:W-:Y:S04]  /*a5f0*/  STS.U8 [R133+UR9+0x2780], R2 ;  /* 0x0027800285007988 */ /* 0x0003e80008000009 */
[----:B-1----:R0:W5:Y:S01]  /*a600*/  LDL.LU R2, [R1+0x24] ;  /* 0x0000240001027983 */ /* 0x0021620000300800 */
[----:B------:R-:W1:Y:S03]  /*a610*/  S2R R126, SR_TID.X ;  /* 0x00000000007e7919 */ /* 0x000e660000002100 */
[----:B------:R-:W-:Y:S04]  /*a620*/  STS.U8 [R133+UR9+0x2980], R157 ;  /* 0x0029809d85007988 */ /* 0x000fe80008000009 */
[----:B------:R-:W-:Y:S04]  /*a630*/  STS.U8 [R133+UR9+0x2b80], R119 ;  /* 0x002b807785007988 */ /* 0x000fe80008000009 */
[----:B------:R-:W-:Y:S04]  /*a640*/  STS.U8 [R133+UR9+0x2d80], R123 ;  /* 0x002d807b85007988 */ /* 0x000fe80008000009 */
[----:B------:R-:W-:Y:S04]  /*a650*/  STS.U8 [R133+UR9+0x2f80], R129 ;  /* 0x002f808185007988 */ /* 0x000fe80008000009 */
[----:B------:R-:W-:Y:S04]  /*a660*/  STS.U8 [R133+UR9+0x3180], R132 ;  /* 0x0031808485007988 */ /* 0x000fe80008000009 */
[----:B------:R-:W-:Y:S04]  /*a670*/  STS.U8 [R133+UR9+0x3380], R150 ;  /* 0x0033809685007988 */ /* 0x000fe80008000009 */
[----:B------:R-:W-:Y:S04]  /*a680*/  STS.U8 [R133+UR9+0x3580], R154 ;  /* 0x0035809a85007988 */ /* 0x000fe80008000009 */
[----:B------:R-:W-:Y:S01]  /*a690*/  STS.U8 [R133+UR9+0x3780], R164 ;  /* 0x003780a485007988 */ /* 0x000fe20008000009 */
[----:B-1----:R-:W-:-:S03]  /*a6a0*/  LOP3.LUT R127, R126, 0x7f, RZ, 0xc0, !PT ;  /* 0x0000007f7e7f7812 */ /* 0x002fc600078ec0ff */
        /* <DEDUP_REMOVED lines=8> */
[----:B------:R-:W-:-:S03]  /*a730*/  LOP3.LUT R126, R126, 0x7f, RZ, 0xc0, !PT ;  /* 0x0000007f7e7e7812 */ /* 0x000fc600078ec0ff */
        /* <DEDUP_REMOVED lines=13> */
[----:B------:R-:W-:Y:S04]  /*a810*/  STS.U8 [R133+UR9+0x5d80], R139 ;  /* 0x005d808b85007988 */ /* 0x000fe80008000009 */
[----:B------:R-:W-:Y:S04]  /*a820*/  STS.U8 [R121+UR9+0x5200], R138 ;  /* 0x0052008a79007988 */ /* 0x000fe80008000009 */
[----:B------:R-:W-:Y:S04]  /*a830*/  STS.U8 [R121+UR9+0x5600], R137 ;  /* 0x0056008979007988 */ /* 0x000fe80008000009 */
[----:B------:R-:W-:Y:S04]  /*a840*/  STS.U8 [R121+UR9+0x5a00], R136 ;  /* 0x005a008879007988 */ /* 0x000fe80008000009 */
[----:B------:R1:W-:Y:S04]  /*a850*/  STS.U8 [R121+UR9+0x5e00], R135 ;  /* 0x005e008779007988 */ /* 0x0003e80008000009 */
[----:B------:R-:W-:Y:S04]  /*a860*/  STS.U8 [R120+UR9+0x5280], R134 ;  /* 0x0052808678007988 */ /* 0x000fe80008000009 */
[----:B------:R-:W-:Y:S01]  /*a870*/  STS.U8 [R120+UR9+0x5680], R151 ;  /* 0x0056809778007988 */ /* 0x000fe20008000009 */
[----:B-1----:R-:W-:-:S03]  /*a880*/  LOP3.LUT R121, R127, 0x60, RZ, 0x3c, !PT ;  /* 0x000000607f797812 */ /* 0x002fc600078e3cff */
[----:B------:R-:W-:Y:S04]  /*a890*/  STS.U8 [R120+UR9+0x5a80], R148 ;  /* 0x005a809478007988 */ /* 0x000fe80008000009 */
[----:B----4-:R1:W-:Y:S04]  /*a8a0*/  STS.U8 [R120+UR9+0x5e80], R236 ;  /* 0x005e80ec78007988 */ /* 0x0103e80008000009 */
[----:B------:R0:W-:Y:S04]  /*a8b0*/  STS.U8 [R121+UR9+0x5300], R238 ;  /* 0x005300ee79007988 */ /* 0x0001e80008000009 */
[----:B------:R0:W-:Y:S01]  /*a8c0*/  STS.U8 [R121+UR9+0x5700], R167 ;  /* 0x005700a779007988 */ /* 0x0001e20008000009 */
[----:B-1----:R-:W-:-:S03]  /*a8d0*/  LOP3.LUT R120, R127, 0x70, RZ, 0x3c, !PT ;  /* 0x000000707f787812 */ /* 0x002fc600078e3cff */
[----:B------:R0:W-:Y:S04]  /*a8e0*/  STS.U8 [R121+UR9+0x5b00], R163 ;  /* 0x005b00a379007988 */ /* 0x0001e80008000009 */
[----:B---3--:R0:W-:Y:S04]  /*a8f0*/  STS.U8 [R121+UR9+0x5f00], R161 ;  /* 0x005f00a179007988 */ /* 0x0081e80008000009 */
[----:B------:R0:W-:Y:S04]  /*a900*/  STS.U8 [R120+UR9+0x5380], R128 ;  /* 0x0053808078007988 */ /* 0x0001e80008000009 */
[----:B------:R0:W-:Y:S04]  /*a910*/  STS.U8 [R120+UR9+0x5780], R122 ;  /* 0x0057807a78007988 */ /* 0x0001e80008000009 */
[----:B------:R0:W-:Y:S04]  /*a920*/  STS.U8 [R120+UR9+0x5b80], R125 ;  /* 0x005b807d78007988 */ /* 0x0001e80008000009 */
[----:B------:R0:W-:Y:S01]  /*a930*/  STS.U8 [R120+UR9+0x5f80], R130 ;  /* 0x005f808278007988 */ /* 0x0001e20008000009 */
[----:B------:R1:W-:Y:S06]  /*a940*/  MEMBAR.ALL.CTA ;  /* 0x0000000000007992 */ /* 0x0003ec0000008000 */
[----:B-1----:R-:W1:Y:S01]  /*a950*/  FENCE.VIEW.ASYNC.S ;  /* 0x00000000000073c6 */ /* 0x002e620000000000 */
[----:B------:R-:W-:Y:S01]  /*a960*/  ULEA UR6, UR23, UR9, 0x3 ;  /* 0x0000000917067291 */ /* 0x000fe2000f8e18ff */
[----:B------:R-:W-:-:S03]  /*a970*/  UMOV UR4, UR5 ;  /* 0x0000000500047c82 */ /* 0x000fc60008000000 */
[----:B------:R-:W-:Y:S01]  /*a980*/  UIADD3 UR6, UPT, UPT, UR6, 0x6000, URZ ;  /* 0x0000600006067890 */ /* 0x000fe2000fffe0ff */
[----:B-1----:R-:W-:Y:S06]  /*a990*/  BAR.SYNC.DEFER_BLOCKING 0x0 ;  /* 0x0000000000007b1d */ /* 0x002fec0000010000 */
[----:B0-----:R-:W-:Y:S05]  /*a9a0*/  BRA.U UP1, `(.L_x_9) ;  /* 0x0000000101487547 */ /* 0x001fea000b800000 */
[----:B------:R-:W-:Y:S01]  /*a9b0*/  UMOV UR13, 0x80004020 ;  /* 0x80004020000d7882 */ /* 0x000fe20000000000 */
[----:B------:R-:W-:Y:S01]  /*a9c0*/  UMOV UR15, 0x40004040 ;  /* 0x40004040000f7882 */ /* 0x000fe20000000000 */
[----:B------:R-:W-:Y:S01]  /*a9d0*/  UMOV UR16, 0x0 ;  /* 0x0000000000107882 */ /* 0x000fe20000000000 */
[----:B------:R-:W-:Y:S01]  /*a9e0*/  UMOV UR17, 0x4088010 ;  /* 0x0408801000117882 */ /* 0x000fe20000000000 */
[----:B------:R-:W-:Y:S01]  /*a9f0*/  UMOV UR40, 0x0 ;  /* 0x0000000000287882 */ /* 0x000fe20000000000 */
[----:B------:R-:W-:Y:S01]  /*aa00*/  UMOV UR41, 0x4088010 ;  /* 0x0408801000297882 */ /* 0x000fe20000000000 */
[----:B------:R-:W-:Y:S01]  /*aa10*/  UMOV UR42, 0x0 ;  /* 0x00000000002a7882 */ /* 0x000fe20000000000 */
[----:B------:R-:W-:Y:S01]  /*aa20*/  UMOV UR43, 0x4088010 ;  /* 0x04088010002b7882 */ /* 0x000fe20000000000 */
[----:B------:R-:W-:Y:S01]  /*aa30*/  UMOV UR7, URZ ;  /* 0x000000ff00077c82 */ /* 0x000fe20008000000 */
[----:B------:R0:W-:Y:S01]  /*aa40*/  UTCQMMA gdesc[UR12], gdesc[UR14], tmem[UR8], tmem[UR16], idesc[UR17], UPT ;  /* 0x00ff100e0c0075ea */ /* 0x0001e2000b800308 */
        /* <DEDUP_REMOVED lines=8> */
.L_x_9:
[----:B------:R-:W-:Y:S01]  /*aad0*/  UIADD3 UR23, UPT, UPT, UR23, 0x1, URZ ;  /* 0x0000000117177890 */ /* 0x000fe2000fffe0ff */
[----:B------:R-:W-:Y:S01]  /*aae0*/  IMAD.U32 R119, RZ, RZ, UR4 ;  /* 0x00000004ff777e24 */ /* 0x000fe2000f8e00ff */
[----:B------:R-:W-:Y:S02]  /*aaf0*/  UIADD3 UR19, UPT, UPT, UR19, -0x1, URZ ;  /* 0xffffffff13137890 */ /* 0x000fe4000fffe0ff */
[----:B------:R-:W-:Y:S02]  /*ab00*/  UISETP.GT.AND UP2, UPT, UR23, 0x1, UPT ;  /* 0x000000011700788c */ /* 0x000fe4000bf44270 */
[----:B------:R-:W-:Y:S02]  /*ab10*/  UIADD3 UR22, UPT, UPT, UR22, -0x80, URZ ;  /* 0xffffff8016167890 */ /* 0x000fe4000fffe0ff */
[----:B0-----:R-:W-:Y:S02]  /*ab20*/  USEL UR5, URZ, 0x1, !UP2 ;  /* 0x00000001ff057887 */ /* 0x001fe4000d000000 */
[----:B------:R-:W-:-:S02]  /*ab30*/  USEL UR23, UR23, URZ, !UP2 ;  /* 0x000000ff17177287 */ /* 0x000fc4000d000000 */
[----:B------:R-:W-:Y:S02]  /*ab40*/  UISETP.NE.U32.AND UP2, UPT, UR19, URZ, UPT ;  /* 0x000000ff1300728c */ /* 0x000fe4000bf45070 */
[----:B------:R-:W-:-:S07]  /*ab50*/  ULOP3.LUT UR5, UR4, UR5, URZ, 0x3c, !UPT ;  /* 0x0000000504057292 */ /* 0x000fce000f8e3cff */
[----:B------:R-:W-:Y:S05]  /*ab60*/  BRA.U UP2, `(.L_x_10) ;  /* 0xffffffbd02b07547 */ /* 0x000fea000b83ffff */
.L_x_7:
[----:B------:R-:W-:-:S09]  /*ab70*/  UISETP.GE.AND UP1, UPT, UR24, 0x80, UPT ;  /* 0x000000801800788c */ /* 0x000fd2000bf26270 */
[----:B------:R-:W-:Y:S05]  /*ab80*/  BRA.U !UP1, `(.L_x_11) ;  /* 0x0000000109107547 */ /* 0x000fea000b800000 */
[----:B------:R-:W-:-:S06]  /*ab90*/  USHF.L.U32 UR4, UR4, 0x1f, URZ ;  /* 0x0000001f04047899 */ /* 0x000fcc00080006ff */
[----:B-----5:R-:W-:-:S04]  /*aba0*/  IMAD.U32 R0, RZ, RZ, UR4 ;  /* 0x00000004ff007e24 */ /* 0x020fc8000f8e00ff */
[----:B------:R-:W1:Y:S02]  /*abb0*/  SYNCS.PHASECHK.TRANS64.TRYWAIT P0, [UR6], R0 ;  /* 0x00000000ff0075a7 */ /* 0x000e640008001106 */
[----:B-1----:R-:W-:Y:S05]  /*abc0*/  @!P0 BRA `(.L_x_12) ;  /* 0x0000000c00c88947 */ /* 0x002fea0003800000 */
.L_x_11:
[----:B------:R-:W2:Y:S01]  /*abd0*/  LDL.LU R25, [R1+0x20] ;  /* 0x0000200001197983 */ /* 0x000ea20000300800 */
[----:B------:R-:W2:Y:S03]  /*abe0*/  LDCU UR4, c[0x0][0x3b4] ;  /* 0x00007680ff0477ac */ /* 0x000ea60008000800 */
[----:B------:R-:W3:Y:S01]  /*abf0*/  LDL.LU R30, [R1+0x14] ;  /* 0x00001400011e7983 */ /* 0x000ee20000300800 */
[----:B------:R-:W1:Y:S01]  /*ac00*/  LDCU.128 UR12, c[0x0][0x390] ;  /* 0x00007200ff0c77ac */ /* 0x000e620008000c00 */
[----:B------:R-:W-:Y:S06]  /*ac10*/  BAR.SYNC.DEFER_BLOCKING 0x0 ;  /* 0x0000000000007b1d */ /* 0x000fec0000010000 */
[----:B------:R-:W4:Y:S01]  /*ac20*/  S2R R24, SR_TID.X ;  /* 0x0000000000187919 */ /* 0x000f220000002100 */
[----:B------:R-:W0:Y:S02]  /*ac30*/  @!P2 SYNCS.CCTL.IV [UR9+0x6000] ;  /* 0x00600000ff00a9b1 */ /* 0x000e240008000009 */
[----:B0-----:R-:W-:Y:S06]  /*ac40*/  BAR.SYNC.DEFER_BLOCKING 0x0 ;  /* 0x0000000000007b1d */ /* 0x001fec0000010000 */
[----:B------:R-:W-:Y:S01]  /*ac50*/  LDTM.16dp32bit_t0_t15.x16 R4, tmem[UR10] ;  /* 0x0000000a000479ee */ /* 0x000fe20008a00000 */
[----:B------:R-:W0:Y:S01]  /*ac60*/  LDTM.16dp32bit_t16_t31.x16 R4, tmem[UR10+0x10] ;  /* 0x0000100a000479ee */ /* 0x000e220008a20000 */
[C---:B----45:R-:W-:Y:S01]  /*ac70*/  IMAD.SHL.U32 R0, R24.reuse, 0x20, RZ ;  /* 0x0000002018007824 */ /* 0x070fe200078e00ff */
[----:B------:R-:W-:Y:S01]  /*ac80*/  SHF.R.S32.HI R22, RZ, 0x2, R24 ;  /* 0x00000002ff167819 */ /* 0x000fe20000011418 */
[----:B------:R-:W-:-:S02]  /*ac90*/  IMAD.SHL.U32 R3, R24, 0x10, RZ ;  /* 0x0000001018037824 */ /* 0x000fc400078e00ff */
[----:B------:R-:W-:Y:S01]  /*aca0*/  IMAD.SHL.U32 R2, R24, 0x4, RZ ;  /* 0x0000000418027824 */ /* 0x000fe200078e00ff */
[----:B------:R-:W-:-:S04]  /*acb0*/  LOP3.LUT R0, R0, 0x700, RZ, 0xc0, !PT ;  /* 0x0000070000007812 */ /* 0x000fc800078ec0ff */
[----:B------:R-:W-:Y:S01]  /*acc0*/  LOP3.LUT R21, R0, 0x70, R3, 0xf8, !PT ;  /* 0x0000007000157812 */ /* 0x000fe200078ef803 */
[----:B------:R-:W-:Y:S01]  /*acd0*/  IMAD.SHL.U32 R0, R24, 0x2, RZ ;  /* 0x0000000218007824 */ /* 0x000fe200078e00ff */
[----:B------:R-:W-:Y:S01]  /*ace0*/  LOP3.LUT R3, R3, 0x30, RZ, 0xc0, !PT ;  /* 0x0000003003037812 */ /* 0x000fe200078ec0ff */
[----:B------:R-:W4:Y:S01]  /*acf0*/  @!P2 SYNCS.CCTL.IV [UR9+0x6008] ;  /* 0x00600800ff00a9b1 */ /* 0x000f220008000009 */
[----:B------:R-:W-:Y:S02]  /*ad00*/  NOP ;  /* 0x0000000000007918 */ /* 0x000fe40000000000 */
[----:B------:R-:W-:Y:S02]  /*ad10*/  LOP3.LUT R21, R21, 0xc0, R0, 0x78, !PT ;  /* 0x000000c015157812 */ /* 0x000fe400078e7800 */
[----:B0-----:R-:W-:Y:S02]  /*ad20*/  F2FP.SATFINITE.E4M3.F32.PACK_AB_MERGE_C R4, R5, R4, RZ ;  /* 0x000000040504723e */ /* 0x001fe400048070ff */
[----:B------:R-:W-:Y:S01]  /*ad30*/  F2FP.SATFINITE.E4M3.F32.PACK_AB_MERGE_C R8, R9, R8, RZ ;  /* 0x000000080908723e */ /* 0x000fe200048070ff */
[----:B------:R-:W-:Y:S01]  /*ad40*/  VIADD R21, R21, UR9 ;  /* 0x0000000915157c36 */ /* 0x000fe20008000000 */
[----:B------:R-:W-:-:S02]  /*ad50*/  F2FP.SATFINITE.E4M3.F32.PACK_AB_MERGE_C R6, R7, R6, RZ ;  /* 0x000000060706723e */ /* 0x000fc400048070ff */
[----:B------:R-:W-:Y:S02]  /*ad60*/  LOP3.LUT R3, R3, 0x1c0, R2, 0xf8, !PT ;  /* 0x000001c003037812 */ /* 0x000fe400078ef802 */
[----:B------:R-:W-:Y:S02]  /*ad70*/  SGXT R0, R22, 0x1 ;  /* 0x000000011600781a */ /* 0x000fe40000000200 */
[----:B------:R-:W-:Y:S02]  /*ad80*/  LOP3.LUT R4, R4, 0xffff, RZ, 0xc0, !PT ;  /* 0x0000ffff04047812 */ /* 0x000fe400078ec0ff */
[----:B------:R-:W-:Y:S02]  /*ad90*/  LOP3.LUT R8, R8, 0xffff, RZ, 0xc0, !PT ;  /* 0x0000ffff08087812 */ /* 0x000fe400078ec0ff */
[----:B------:R-:W-:Y:S02]  /*ada0*/  LOP3.LUT R5, R6, 0xffff, RZ, 0xc0, !PT ;  /* 0x0000ffff06057812 */ /* 0x000fe400078ec0ff */
[----:B------:R-:W-:-:S02]  /*adb0*/  LOP3.LUT R23, R3, 0x440, R0, 0x78, !PT ;  /* 0x0000044003177812 */ /* 0x000fc400078e7800 */
[----:B------:R-:W-:Y:S02]  /*adc0*/  F2FP.SATFINITE.E4M3.F32.PACK_AB_MERGE_C R12, R13, R12, RZ ;  /* 0x0000000c0d0c723e */ /* 0x000fe400048070ff */
[----:B------:R-:W-:Y:S02]  /*add0*/  F2FP.SATFINITE.E4M3.F32.PACK_AB_MERGE_C R14, R15, R14, RZ ;  /* 0x0000000e0f0e723e */ /* 0x000fe400048070ff */
[----:B------:R-:W-:Y:S02]  /*ade0*/  F2FP.SATFINITE.E4M3.F32.PACK_AB_MERGE_C R16, R17, R16, RZ ;  /* 0x000000101110723e */ /* 0x000fe400048070ff */
[----:B------:R-:W-:Y:S02]  /*adf0*/  PRMT R0, R8, 0x3340, R1 ;  /* 0x0000334008007816 */ /* 0x000fe40000000001 */
[----:B------:R-:W-:Y:S02]  /*ae00*/  PRMT R3, R4, 0x3340, R5 ;  /* 0x0000334004037816 */ /* 0x000fe40000000005 */
[----:B------:R-:W-:-:S02]  /*ae10*/  LOP3.LUT R12, R12, 0xffff, RZ, 0xc0, !PT ;  /* 0x0000ffff0c0c7812 */ /* 0x000fc400078ec0ff */
[----:B------:R-:W-:Y:S02]  /*ae20*/  LOP3.LUT R9, R14, 0xffff, RZ, 0xc0, !PT ;  /* 0x0000ffff0e097812 */ /* 0x000fe400078ec0ff */
[----:B------:R-:W-:Y:S02]  /*ae30*/  LOP3.LUT R16, R16, 0xffff, RZ, 0xc0, !PT ;  /* 0x0000ffff10107812 */ /* 0x000fe400078ec0ff */
[----:B------:R-:W-:Y:S02]  /*ae40*/  PRMT R7, R3, 0x5410, R0 ;  /* 0x0000541003077816 */ /* 0x000fe40000000000 */
[----:B------:R-:W-:Y:S02]  /*ae50*/  SHF.R.U32.HI R0, RZ, 0x8, R4 ;  /* 0x00000008ff007819 */ /* 0x000fe40000011604 */
[----:B------:R-:W-:Y:S02]  /*ae60*/  SHF.R.U32.HI R2, RZ, 0x8, R5 ;  /* 0x00000008ff027819 */ /* 0x000fe40000011605 */
[----:B------:R-:W-:-:S02]  /*ae70*/  SHF.R.U32.HI R3, RZ, 0x8, R8 ;  /* 0x00000008ff037819 */ /* 0x000fc40000011608 */
[----:B------:R-:W-:Y:S02]  /*ae80*/  F2FP.SATFINITE.E4M3.F32.PACK_AB_MERGE_C R10, R11, R10, RZ ;  /* 0x0000000a0b0a723e */ /* 0x000fe400048070ff */
[----:B------:R-:W-:Y:S02]  /*ae90*/  SHF.R.U32.HI R4, RZ, 0x8, R12 ;  /* 0x00000008ff047819 */ /* 0x000fe4000001160c */
[--C-:B------:R-:W-:Y:S02]  /*aea0*/  SHF.R.U32.HI R5, RZ, 0x8, R9.reuse ;  /* 0x00000008ff057819 */ /* 0x100fe40000011609 */
[----:B------:R-:W-:Y:S02]  /*aeb0*/  SHF.R.U32.HI R6, RZ, 0x8, R16 ;  /* 0x00000008ff067819 */ /* 0x000fe40000011610 */
[----:B------:R-:W-:Y:S02]  /*aec0*/  PRMT R11, R12, 0x3340, R9 ;  /* 0x000033400c0b7816 */ /* 0x000fe40000000009 */
[----:B------:R-:W-:Y:S01]  /*aed0*/  LOP3.LUT R9, R0, 0xffff, RZ, 0xc0, !PT ;  /* 0x0000ffff00097812 */ /* 0x000fe200078ec0ff */
[----:B------:R-:W-:Y:S01]  /*aee0*/  IMAD.SHL.U32 R0, R24, 0x40, RZ ;  /* 0x0000004018007824 */ /* 0x000fe200078e00ff */
[----:B------:R-:W-:-:S02]  /*aef0*/  LOP3.LUT R2, R2, 0xffff, RZ, 0xc0, !PT ;  /* 0x0000ffff02027812 */ /* 0x000fc400078ec0ff */
[----:B------:R-:W-:Y:S02]  /*af00*/  LOP3.LUT R3, R3, 0xffff, RZ, 0xc0, !PT ;  /* 0x0000ffff03037812 */ /* 0x000fe400078ec0ff */
[----:B------:R-:W-:Y:S02]  /*af10*/  LOP3.LUT R4, R4, 0xffff, RZ, 0xc0, !PT ;  /* 0x0000ffff04047812 */ /* 0x000fe400078ec0ff */
[----:B------:R-:W-:Y:S02]  /*af20*/  LOP3.LUT R5, R5, 0xffff, RZ, 0xc0, !PT ;  /* 0x0000ffff05057812 */ /* 0x000fe400078ec0ff */
[----:B------:R-:W-:Y:S02]  /*af30*/  LOP3.LUT R6, R6, 0xffff, RZ, 0xc0, !PT ;  /* 0x0000ffff06067812 */ /* 0x000fe400078ec0ff */
[----:B------:R-:W-:Y:S02]  /*af40*/  PRMT R2, R9, 0x3340, R2 ;  /* 0x0000334009027816 */ /* 0x000fe40000000002 */
[----:B------:R-:W-:-:S02]  /*af50*/  PRMT R3, R3, 0x3340, R20 ;  /* 0x0000334003037816 */ /* 0x000fc40000000014 */
[----:B------:R-:W-:Y:S02]  /*af60*/  F2FP.SATFINITE.E4M3.F32.PACK_AB_MERGE_C R18, R19, R18, RZ ;  /* 0x000000121312723e */ /* 0x000fe400048070ff */
[----:B------:R-:W-:Y:S02]  /*af70*/  PRMT R8, R16, 0x3340, R1 ;  /* 0x0000334010087816 */ /* 0x000fe40000000001 */
[----:B------:R-:W-:Y:S02]  /*af80*/  PRMT R5, R4, 0x3340, R5 ;  /* 0x0000334004057816 */ /* 0x000fe40000000005 */
[----:B------:R-:W-:Y:S02]  /*af90*/  PRMT R6, R6, 0x3340, R1 ;  /* 0x0000334006067816 */ /* 0x000fe40000000001 */
[----:B------:R-:W-:Y:S02]  /*afa0*/  LOP3.LUT R10, R10, 0xffff, RZ, 0xc0, !PT ;  /* 0x0000ffff0a0a7812 */ /* 0x000fe400078ec0ff */
[----:B------:R-:W-:-:S02]  /*afb0*/  PRMT R3, R2, 0x5410, R3 ;  /* 0x0000541002037816 */ /* 0x000fc40000000003 */
[----:B------:R-:W-:Y:S02]  /*afc0*/  PRMT R11, R11, 0x5410, R8 ;  /* 0x000054100b0b7816 */ /* 0x000fe40000000008 */
[----:B------:R-:W-:Y:S02]  /*afd0*/  LOP3.LUT R18, R18, 0xffff, RZ, 0xc0, !PT ;  /* 0x0000ffff12127812 */ /* 0x000fe400078ec0ff */
[----:B------:R-:W-:Y:S02]  /*afe0*/  PRMT R5, R5, 0x5410, R6 ;  /* 0x0000541005057816 */ /* 0x000fe40000000006 */
[--C-:B------:R-:W-:Y:S02]  /*aff0*/  PRMT R8, R7, 0x4210, R10.reuse ;  /* 0x0000421007087816 */ /* 0x100fe4000000000a */
[----:B------:R-:W-:Y:S02]  /*b000*/  PRMT R9, R3, 0x5210, R10 ;  /* 0x0000521003097816 */ /* 0x000fe4000000000a */
[----:B------:R-:W-:-:S02]  /*b010*/  PRMT R10, R11, 0x4210, R18 ;  /* 0x000042100b0a7816 */ /* 0x000fc40000000012 */
[----:B------:R-:W-:Y:S02]  /*b020*/  PRMT R11, R5, 0x5210, R18 ;  /* 0x00005210050b7816 */ /* 0x000fe40000000012 */
[----:B------:R-:W-:Y:S02]  /*b030*/  LOP3.LUT R0, R0, 0x200, RZ, 0xc0, !PT ;  /* 0x0000020000007812 */ /* 0x000fe400078ec0ff */
[----:B------:R-:W-:Y:S01]  /*b040*/  SHF.R.U32.HI R13, RZ, 0x6, R24 ;  /* 0x00000006ff0d7819 */ /* 0x000fe20000011618 */
[----:B----4-:R-:W-:Y:S01]  /*b050*/  STSM.16.M88.4 [R21], R8 ;  /* 0x0000000815007844 */ /* 0x010fe20000000200 */
[----:B------:R-:W-:Y:S02]  /*b060*/  IADD3 R4, PT, PT, R23, UR9, R0 ;  /* 0x0000000917047c10 */ /* 0x000fe4000fffe000 */
[----:B------:R-:W-:Y:S01]  /*b070*/  SGXT.U32 R13, R13, 0x1 ;  /* 0x000000010d0d781a */ /* 0x000fe20000000000 */
[----:B------:R-:W-:Y:S06]  /*b080*/  BAR.SYNC.DEFER_BLOCKING 0x0 ;  /* 0x0000000000007b1d */ /* 0x000fec0000010000 */
[----:B------:R-:W0:Y:S02]  /*b090*/  LDSM.16.M88.4 R4, [R4] ;  /* 0x000000000404783b */ /* 0x000e240000000200 */
[----:B0-----:R-:W-:-:S02]  /*b0a0*/  PRMT R15, R4, 0x7770, RZ ;  /* 0x00007770040f7816 */ /* 0x001fc400000000ff */
[C---:B------:R-:W-:Y:S02]  /*b0b0*/  PRMT R17, R4.reuse, 0x7771, RZ ;  /* 0x0000777104117816 */ /* 0x040fe400000000ff */
[----:B------:R-:W-:Y:S01]  /*b0c0*/  PRMT R19, R4, 0x7772, RZ ;  /* 0x0000777204137816 */ /* 0x000fe200000000ff */
[C---:B--2---:R-:W-:Y:S01]  /*b0d0*/  IMAD R0, R25.reuse, UR4, RZ ;  /* 0x0000000419007c24 */ /* 0x044fe2000f8e02ff */
[----:B------:R-:W0:Y:S01]  /*b0e0*/  LDCU UR4, c[0x0][0x3b8] ;  /* 0x00007700ff0477ac */ /* 0x000e220008000800 */
[----:B-1----:R-:W-:Y:S02]  /*b0f0*/  ISETP.GE.AND P0, PT, R25, UR14, PT ;  /* 0x0000000e19007c0c */ /* 0x002fe4000bf06270 */
[C---:B---3--:R-:W-:Y:S02]  /*b100*/  LOP3.LUT R3, R30.reuse, R13, RZ, 0xfc, !PT ;  /* 0x0000000d1e037212 */ /* 0x048fe400078efcff */
[----:B------:R-:W-:Y:S02]  /*b110*/  LOP3.LUT R9, R30, 0x2, R13, 0xfe, !PT ;  /* 0x000000021e097812 */ /* 0x000fe400078efe0d */
[----:B------:R-:W-:-:S02]  /*b120*/  ISETP.LT.AND P3, PT, R3, UR15, !P0 ;  /* 0x0000000f03007c0c */ /* 0x000fc4000c761270 */
[----:B------:R-:W-:Y:S02]  /*b130*/  ISETP.LT.AND P2, PT, R9, UR15, !P0 ;  /* 0x0000000f09007c0c */ /* 0x000fe4000c741270 */
[----:B------:R-:W-:Y:S02]  /*b140*/  IADD3 R23, P1, PT, R0, UR12, RZ ;  /* 0x0000000c00177c10 */ /* 0x000fe4000ff3e0ff */
[----:B------:R-:W-:Y:S02]  /*b150*/  LEA.HI R25, R24, 0x1e, RZ, 0x1a ;  /* 0x0000001e18197811 */ /* 0x000fe400078fd0ff */
[----:B------:R-:W-:Y:S02]  /*b160*/  LEA.HI.X.SX32 R21, R0, UR13, 0x1, P1 ;  /* 0x0000000d00157c11 */ /* 0x000fe400088f0eff */
[----:B------:R-:W-:Y:S01]  /*b170*/  LEA.HI R24, R24, 0xe, RZ, 0x1a ;  /* 0x0000000e18187811 */ /* 0x000fe200078fd0ff */
[----:B0-----:R-:W-:Y:S01]  /*b180*/  IMAD R3, R3, UR4, RZ ;  /* 0x0000000403037c24 */ /* 0x001fe2000f8e02ff */
[C---:B------:R-:W-:Y:S01]  /*b190*/  LOP3.LUT R10, R30.reuse, 0x4, R13, 0xfe, !PT ;  /* 0x000000041e0a7812 */ /* 0x040fe200078efe0d */
[----:B------:R-:W-:Y:S01]  /*b1a0*/  IMAD R9, R9, UR4, RZ ;  /* 0x0000000409097c24 */ /* 0x000fe2000f8e02ff */
[----:B------:R-:W-:-:S02]  /*b1b0*/  LOP3.LUT R16, R30, R25, RZ, 0xfc, !PT ;  /* 0x000000191e107212 */ /* 0x000fc400078efcff */
[-C--:B------:R-:W-:Y:S01]  /*b1c0*/  IADD3 R2, P4, PT, R3, R23.reuse, RZ ;  /* 0x0000001703027210 */ /* 0x080fe20007f9e0ff */
[----:B------:R-:W-:Y:S01]  /*b1d0*/  IMAD R0, R10, UR4, RZ ;  /* 0x000000040a007c24 */ /* 0x000fe2000f8e02ff */
[----:B------:R-:W-:Y:S02]  /*b1e0*/  IADD3 R8, P5, PT, R9, R23, RZ ;  /* 0x0000001709087210 */ /* 0x000fe40007fbe0ff */
[-C--:B------:R-:W-:Y:S02]  /*b1f0*/  LEA.HI.X.SX32 R3, R3, R21.reuse, 0x1, P4 ;  /* 0x0000001503037211 */ /* 0x080fe400020f0eff */
[C---:B------:R-:W-:Y:S02]  /*b200*/  LOP3.LUT R26, R30.reuse, R24, RZ, 0xfc, !PT ;  /* 0x000000181e1a7212 */ /* 0x040fe400078efcff */
[----:B------:R-:W-:Y:S01]  /*b210*/  LEA.HI.X.SX32 R9, R9, R21, 0x1, P5 ;  /* 0x0000001509097211 */ /* 0x000fe200028f0eff */
[----:B------:R0:W-:Y:S01]  /*b220*/  @P3 STG.E.U8 desc[UR20][R2.64], R15 ;  /* 0x0000000f02003986 */ /* 0x0001e2000c101114 */
[----:B------:R-:W-:-:S02]  /*b230*/  LOP3.LUT R18, R30, 0x1c, R13, 0xfe, !PT ;  /* 0x0000001c1e127812 */ /* 0x000fc400078efe0d */
[C-C-:B------:R-:W-:Y:S01]  /*b240*/  LOP3.LUT R20, R30.reuse, 0x1a, R13.reuse, 0xfe, !PT ;  /* 0x0000001a1e147812 */ /* 0x140fe200078efe0d */
[----:B------:R1:W-:Y:S01]  /*b250*/  @P2 STG.E.U8 desc[UR20][R8.64], R17 ;  /* 0x0000001108002986 */ /* 0x0003e2000c101114 */
[C-C-:B------:R-:W-:Y:S02]  /*b260*/  LOP3.LUT R29, R30.reuse, 0x18, R13.reuse, 0xfe, !PT ;  /* 0x000000181e1d7812 */ /* 0x140fe400078efe0d */
[C-C-:B------:R-:W-:Y:S02]  /*b270*/  LOP3.LUT R14, R30.reuse, 0x16, R13.reuse, 0xfe, !PT ;  /* 0x000000161e0e7812 */ /* 0x140fe400078efe0d */
[C-C-:B------:R-:W-:Y:S02]  /*b280*/  LOP3.LUT R22, R30.reuse, 0x14, R13.reuse, 0xfe, !PT ;  /* 0x000000141e167812 */ /* 0x140fe400078efe0d */
[C-C-:B------:R-:W-:Y:S02]  /*b290*/  LOP3.LUT R24, R30.reuse, 0x12, R13.reuse, 0xfe, !PT ;  /* 0x000000121e187812 */ /* 0x140fe400078efe0d */
[----:B------:R-:W-:-:S02]  /*b2a0*/  LOP3.LUT R25, R30, 0x10, R13, 0xfe, !PT ;  /* 0x000000101e197812 */ /* 0x000fc400078efe0d */
[C-C-:B------:R-:W-:Y:S02]  /*b2b0*/  LOP3.LUT R27, R30.reuse, 0xc, R13.reuse, 0xfe, !PT ;  /* 0x0000000c1e1b7812 */ /* 0x140fe400078efe0d */
[C-C-:B------:R-:W-:Y:S02]  /*b2c0*/  LOP3.LUT R28, R30.reuse, 0xa, R13.reuse, 0xfe, !PT ;  /* 0x0000000a1e1c7812 */ /* 0x140fe400078efe0d */
[C-C-:B------:R-:W-:Y:S02]  /*b2d0*/  LOP3.LUT R12, R30.reuse, 0x8, R13.reuse, 0xfe, !PT ;  /* 0x000000081e0c7812 */ /* 0x140fe400078efe0d */
[----:B------:R-:W-:Y:S02]  /*b2e0*/  LOP3.LUT R13, R30, 0x6, R13, 0xfe, !PT ;  /* 0x000000061e0d7812 */ /* 0x000fe400078efe0d */
[----:B------:R-:W-:Y:S02]  /*b2f0*/  ISETP.LT.AND P1, PT, R10, UR15, !P0 ;  /* 0x0000000f0a007c0c */ /* 0x000fe4000c721270 */
[----:B------:R-:W-:-:S02]  /*b300*/  IADD3 R10, P3, PT, R0, R23, RZ ;  /* 0x00000017000a7210 */ /* 0x000fc40007f7e0ff */
[C---:B------:R-:W-:Y:S01]  /*b310*/  ISETP.LT.AND P2, PT, R13.reuse, UR15, !P0 ;  /* 0x0000000f0d007c0c */ /* 0x040fe2000c741270 */
[----:B------:R-:W-:Y:S01]  /*b320*/  IMAD R13, R13, UR4, RZ ;  /* 0x000000040d0d7c24 */ /* 0x000fe2000f8e02ff */
[----:B------:R-:W-:Y:S01]  /*b330*/  LEA.HI.X.SX32 R11, R0, R21, 0x1, P3 ;  /* 0x00000015000b7211 */ /* 0x000fe200018f0eff */
[C---:B------:R-:W-:Y:S01]  /*b340*/  IMAD R0, R12.reuse, UR4, RZ ;  /* 0x000000040c007c24 */ /* 0x040fe2000f8e02ff */
[----:B------:R-:W-:Y:S02]  /*b350*/  ISETP.LT.AND P3, PT, R12, UR15, !P0 ;  /* 0x0000000f0c007c0c */ /* 0x000fe4000c761270 */
[CC--:B------:R-:W-:Y:S02]  /*b360*/  IADD3 R12, P4, PT, R13.reuse, R23.reuse, RZ ;  /* 0x000000170d0c7210 */ /* 0x0c0fe40007f9e0ff */
[----:B0-----:R-:W-:Y:S01]  /*b370*/  PRMT R15, R4, 0x7773, RZ ;  /* 0x00007773040f7816 */ /* 0x001fe200000000ff */
[----:B------:R-:W-:Y:S01]  /*b380*/  IMAD R4, R28, UR4, RZ ;  /* 0x000000041c047c24 */ /* 0x000fe2000f8e02ff */
[----:B------:R-:W-:Y:S01]  /*b390*/  IADD3 R2, P5, PT, R0, R23, RZ ;  /* 0x0000001700027210 */ /* 0x000fe20007fbe0ff */
[----:B------:R0:W-:Y:S01]  /*b3a0*/  @P1 STG.E.U8 desc[UR20][R10.64], R19 ;  /* 0x000000130a001986 */ /* 0x0001e2000c101114 */
[----:B------:R-:W-:-:S02]  /*b3b0*/  LEA.HI.X.SX32 R13, R13, R21, 0x1, P4 ;  /* 0x000000150d0d7211 */ /* 0x000fc400020f0eff */
[----:B------:R-:W-:Y:S02]  /*b3c0*/  ISETP.LT.AND P1, PT, R28, UR15, !P0 ;  /* 0x0000000f1c007c0c */ /* 0x000fe4000c721270 */
[----:B------:R-:W-:Y:S01]  /*b3d0*/  LEA.HI.X.SX32 R3, R0, R21, 0x1, P5 ;  /* 0x0000001500037211 */ /* 0x000fe200028f0eff */
[----:B------:R2:W-:Y:S01]  /*b3e0*/  @P2 STG.E.U8 desc[UR20][R12.64], R15 ;  /* 0x0000000f0c002986 */ /* 0x0005e2000c101114 */
[C---:B-1----:R-:W-:Y:S01]  /*b3f0*/  IADD3 R8, P4, PT, R4.reuse, R23, RZ ;  /* 0x0000001704087210 */ /* 0x042fe20007f9e0ff */
[C---:B------:R-:W-:Y:S01]  /*b400*/  IMAD R0, R27.reuse, UR4, RZ ;  /* 0x000000041b007c24 */ /* 0x040fe2000f8e02ff */
[----:B------:R-:W-:Y:S02]  /*b410*/  ISETP.LT.AND P2, PT, R27, UR15, !P0 ;  /* 0x0000000f1b007c0c */ /* 0x000fe4000c741270 */
[C---:B------:R-:W-:Y:S02]  /*b420*/  PRMT R17, R5.reuse, 0x7770, RZ ;  /* 0x0000777005117816 */ /* 0x040fe400000000ff */
[----:B------:R-:W-:Y:S01]  /*b430*/  LEA.HI.X.SX32 R9, R4, R21, 0x1, P4 ;  /* 0x0000001504097211 */ /* 0x000fe200020f0eff */
[----:B------:R-:W-:Y:S01]  /*b440*/  IMAD R4, R26, UR4, RZ ;  /* 0x000000041a047c24 */ /* 0x000fe2000f8e02ff */
[----:B0-----:R-:W-:Y:S01]  /*b450*/  PRMT R19, R5, 0x7771, RZ ;  /* 0x0000777105137816 */ /* 0x001fe200000000ff */
[----:B------:R0:W-:Y:S01]  /*b460*/  @P3 STG.E.U8 desc[UR20][R2.64], R17 ;  /* 0x0000001102003986 */ /* 0x0001e2000c101114 */
[C---:B------:R-:W-:Y:S01]  /*b470*/  IADD3 R10, P4, PT, R0.reuse, R23, RZ ;  /* 0x00000017000a7210 */ /* 0x040fe20007f9e0ff */
[----:B--2---:R-:W-:Y:S01]  /*b480*/  IMAD R12, R25, UR4, RZ ;  /* 0x00000004190c7c24 */ /* 0x004fe2000f8e02ff */
[----:B------:R-:W-:Y:S01]  /*b490*/  PRMT R13, R5, 0x7772, RZ ;  /* 0x00007772050d7816 */ /* 0x000fe200000000ff */
[----:B------:R1:W-:Y:S01]  /*b4a0*/  @P1 STG.E.U8 desc[UR20][R8.64], R19 ;  /* 0x0000001308001986 */ /* 0x0003e2000c101114 */
[----:B------:R-:W-:Y:S01]  /*b4b0*/  LEA.HI.X.SX32 R11, R0, R21, 0x1, P4 ;  /* 0x00000015000b7211 */ /* 0x000fe200020f0eff */
[----:B------:R-:W-:Y:S01]  /*b4c0*/  IMAD R0, R24, UR4, RZ ;  /* 0x0000000418007c24 */ /* 0x000fe2000f8e02ff */
[----:B------:R-:W-:-:S02]  /*b4d0*/  ISETP.LT.AND P3, PT, R26, UR15, !P0 ;  /* 0x0000000f1a007c0c */ /* 0x000fc4000c761270 */
[----:B------:R-:W-:Y:S01]  /*b4e0*/  ISETP.LT.AND P1, PT, R25, UR15, !P0 ;  /* 0x0000000f19007c0c */ /* 0x000fe2000c721270 */
[----:B------:R2:W-:Y:S01]  /*b4f0*/  @P2 STG.E.U8 desc[UR20][R10.64], R13 ;  /* 0x0000000d0a002986 */ /* 0x0005e2000c101114 */
[----:B------:R-:W-:Y:S02]  /*b500*/  ISETP.LT.AND P4, PT, R24, UR15, !P0 ;  /* 0x0000000f18007c0c */ /* 0x000fe4000c781270 */
[C---:B0-----:R-:W-:Y:S02]  /*b510*/  IADD3 R2, P5, PT, R4.reuse, R23, RZ ;  /* 0x0000001704027210 */ /* 0x041fe40007fbe0ff */
[----:B------:R-:W-:Y:S02]  /*b520*/  PRMT R15, R5, 0x7773, RZ ;  /* 0x00007773050f7816 */ /* 0x000fe400000000ff */
[----:B------:R-:W-:Y:S02]  /*b530*/  LEA.HI.X.SX32 R3, R4, R21, 0x1, P5 ;  /* 0x0000001504037211 */ /* 0x000fe400028f0eff */
[----:B------:R-:W-:-:S02]  /*b540*/  IADD3 R4, P2, PT, R12, R23, RZ ;  /* 0x000000170c047210 */ /* 0x000fc40007f5e0ff */
[----:B-1----:R-:W-:Y:S01]  /*b550*/  IADD3 R8, P5, PT, R0, R23, RZ ;  /* 0x0000001700087210 */ /* 0x002fe20007fbe0ff */
[----:B--2---:R-:W-:Y:S01]  /*b560*/  IMAD R11, R14, UR4, RZ ;  /* 0x000000040e0b7c24 */ /* 0x004fe2000f8e02ff */
[-C--:B------:R-:W-:Y:S01]  /*b570*/  LEA.HI.X.SX32 R5, R12, R21.reuse, 0x1, P2 ;  /* 0x000000150c057211 */ /* 0x080fe200010f0eff */
[----:B------:R0:W-:Y:S01]  /*b580*/  @P3 STG.E.U8 desc[UR20][R2.64], R15 ;  /* 0x0000000f02003986 */ /* 0x0001e2000c101114 */
[----:B------:R-:W-:Y:S01]  /*b590*/  PRMT R17, R6, 0x7770, RZ ;  /* 0x0000777006117816 */ /* 0x000fe200000000ff */
[----:B------:R-:W-:Y:S01]  /*b5a0*/  IMAD R13, R29, UR4, RZ ;  /* 0x000000041d0d7c24 */ /* 0x000fe2000f8e02ff */
[----:B------:R-:W-:Y:S01]  /*b5b0*/  LEA.HI.X.SX32 R9, R0, R21, 0x1, P5 ;  /* 0x0000001500097211 */ /* 0x000fe200028f0eff */
[----:B------:R-:W-:Y:S01]  /*b5c0*/  IMAD R0, R22, UR4, RZ ;  /* 0x0000000416007c24 */ /* 0x000fe2000f8e02ff */
[----:B------:R-:W-:Y:S01]  /*b5d0*/  PRMT R19, R6, 0x7771, RZ ;  /* 0x0000777106137816 */ /* 0x000fe200000000ff */
[----:B------:R1:W-:Y:S01]  /*b5e0*/  @P1 STG.E.U8 desc[UR20][R4.64], R17 ;  /* 0x0000001104001986 */ /* 0x0003e2000c101114 */
[C---:B------:R-:W-:Y:S01]  /*b5f0*/  ISETP.LT.AND P1, PT, R16.reuse, UR15, !P0 ;  /* 0x0000000f10007c0c */ /* 0x040fe2000c721270 */
[----:B------:R-:W-:Y:S01]  /*b600*/  IMAD R16, R16, UR4, RZ ;  /* 0x0000000410107c24 */ /* 0x000fe2000f8e02ff */
[----:B------:R-:W-:Y:S01]  /*b610*/  ISETP.LT.AND P5, PT, R22, UR15, !P0 ;  /* 0x0000000f16007c0c */ /* 0x000fe2000c7a1270 */
[----:B------:R2:W-:Y:S01]  /*b620*/  @P4 STG.E.U8 desc[UR20][R8.64], R19 ;  /* 0x0000001308004986 */ /* 0x0005e2000c101114 */
[----:B------:R-:W-:Y:S01]  /*b630*/  ISETP.LT.AND P4, PT, R14, UR15, !P0 ;  /* 0x0000000f0e007c0c */ /* 0x000fe2000c781270 */
[----:B0-----:R-:W-:Y:S01]  /*b640*/  IMAD R15, R18, UR4, RZ ;  /* 0x00000004120f7c24 */ /* 0x001fe2000f8e02ff */
[----:B------:R-:W-:Y:S01]  /*b650*/  IADD3 R2, P6, PT, R0, R23, RZ ;  /* 0x0000001700027210 */ /* 0x000fe20007fde0ff */
[----:B------:R-:W-:Y:S01]  /*b660*/  IMAD R14, R20, UR4, RZ ;  /* 0x00000004140e7c24 */ /* 0x000fe2000f8e02ff */
[----:B------:R-:W-:-:S02]  /*b670*/  PRMT R25, R7, 0x7772, RZ ;  /* 0x0000777207197816 */ /* 0x000fc400000000ff */
[----:B------:R-:W-:Y:S02]  /*b680*/  LEA.HI.X.SX32 R3, R0, R21, 0x1, P6 ;  /* 0x0000001500037211 */ /* 0x000fe400030f0eff */
[-C--:B-1----:R-:W-:Y:S02]  /*b690*/  IADD3 R4, P2, PT, R11, R23.reuse, RZ ;  /* 0x000000170b047210 */ /* 0x082fe40007f5e0ff */
[-C--:B------:R-:W-:Y:S02]  /*b6a0*/  IADD3 R10, P6, PT, R14, R23.reuse, RZ ;  /* 0x000000170e0a7210 */ /* 0x080fe40007fde0ff */
[----:B--2---:R-:W-:Y:S02]  /*b6b0*/  IADD3 R8, P3, PT, R13, R23, RZ ;  /* 0x000000170d087210 */ /* 0x004fe40007f7e0ff */
[----:B------:R-:W-:Y:S02]  /*b6c0*/  LEA.HI.X.SX32 R5, R11, R21, 0x1, P2 ;  /* 0x000000150b057211 */ /* 0x000fe400010f0eff */
[----:B------:R-:W-:-:S02]  /*b6d0*/  IADD3 R12, P2, PT, R15, R23, RZ ;  /* 0x000000170f0c7210 */ /* 0x000fc40007f5e0ff */
[-C--:B------:R-:W-:Y:S02]  /*b6e0*/  LEA.HI.X.SX32 R9, R13, R21.reuse, 0x1, P3 ;  /* 0x000000150d097211 */ /* 0x080fe400018f0eff */
[----:B------:R-:W-:Y:S02]  /*b6f0*/  ISETP.LT.AND P3, PT, R29, UR15, !P0 ;  /* 0x0000000f1d007c0c */ /* 0x000fe4000c761270 */
[-C--:B------:R-:W-:Y:S02]  /*b700*/  LEA.HI.X.SX32 R13, R15, R21.reuse, 0x1, P2 ;  /* 0x000000150f0d7211 */ /* 0x080fe400010f0eff */
[----:B------:R-:W-:Y:S02]  /*b710*/  ISETP.LT.AND P2, PT, R20, UR15, !P0 ;  /* 0x0000000f14007c0c */ /* 0x000fe4000c741270 */
[----:B------:R-:W-:Y:S02]  /*b720*/  LEA.HI.X.SX32 R11, R14, R21, 0x1, P6 ;  /* 0x000000150e0b7211 */ /* 0x000fe400030f0eff */
[----:B------:R-:W-:-:S02]  /*b730*/  ISETP.LT.AND P0, PT, R18, UR15, !P0 ;  /* 0x0000000f12007c0c */ /* 0x000fc4000c701270 */
[----:B------:R-:W-:Y:S02]  /*b740*/  IADD3 R14, P6, PT, R16, R23, RZ ;  /* 0x00000017100e7210 */ /* 0x000fe40007fde0ff */
[----:B------:R-:W-:Y:S02]  /*b750*/  PRMT R17, R6, 0x7772, RZ ;  /* 0x0000777206117816 */ /* 0x000fe400000000ff */
[----:B------:R-:W-:Y:S02]  /*b760*/  LEA.HI.X.SX32 R15, R16, R21, 0x1, P6 ;  /* 0x00000015100f7211 */ /* 0x000fe400030f0eff */
[----:B------:R-:W-:Y:S01]  /*b770*/  PRMT R19, R6, 0x7773, RZ ;  /* 0x0000777306137816 */ /* 0x000fe200000000ff */
[----:B------:R0:W-:Y:S01]  /*b780*/  @P5 STG.E.U8 desc[UR20][R2.64], R17 ;  /* 0x0000001102005986 */ /* 0x0001e2000c101114 */
[C---:B------:R-:W-:Y:S02]  /*b790*/  PRMT R21, R7.reuse, 0x7770, RZ ;  /* 0x0000777007157816 */ /* 0x040fe400000000ff */
[C---:B------:R-:W-:Y:S01]  /*b7a0*/  PRMT R23, R7.reuse, 0x7771, RZ ;  /* 0x0000777107177816 */ /* 0x040fe200000000ff */
[----:B------:R0:W-:Y:S01]  /*b7b0*/  @P4 STG.E.U8 desc[UR20][R4.64], R19 ;  /* 0x0000001304004986 */ /* 0x0001e2000c101114 */
[----:B------:R-:W-:-:S03]  /*b7c0*/  PRMT R7, R7, 0x7773, RZ ;  /* 0x0000777307077816 */ /* 0x000fc600000000ff */
[----:B------:R0:W-:Y:S04]  /*b7d0*/  @P3 STG.E.U8 desc[UR20][R8.64], R21 ;  /* 0x0000001508003986 */ /* 0x0001e8000c101114 */
[----:B------:R0:W-:Y:S04]  /*b7e0*/  @P2 STG.E.U8 desc[UR20][R10.64], R23 ;  /* 0x000000170a002986 */ /* 0x0001e8000c101114 */
[----:B------:R0:W-:Y:S04]  /*b7f0*/  @P0 STG.E.U8 desc[UR20][R12.64], R25 ;  /* 0x000000190c000986 */ /* 0x0001e8000c101114 */
[----:B------:R0:W-:Y:S01]  /*b800*/  @P1 STG.E.U8 desc[UR20][R14.64], R7 ;  /* 0x000000070e001986 */ /* 0x0001e2000c101114 */
[----:B------:R-:W-:Y:S06]  /*b810*/  BAR.SYNC.DEFER_BLOCKING 0x0 ;  /* 0x0000000000007b1d */ /* 0x000fec0000010000 */
[----:B------:R-:W-:Y:S05]  /*b820*/  BRA.U UP0, `(.L_x_13) ;  /* 0x00000001009c7547 */ /* 0x000fea000b800000 */
[----:B------:R-:W1:Y:S01]  /*b830*/  S2UR UR5, SR_CgaCtaId ;  /* 0x00000000000579c3 */ /* 0x000e620000008800 */
[----:B------:R-:W-:Y:S01]  /*b840*/  NOP ;  /* 0x0000000000007918 */ /* 0x000fe20000000000 */
[----:B------:R-:W-:Y:S01]  /*b850*/  UMOV UR4, 0x50 ;  /* 0x0000005000047882 */ /* 0x000fe20000000000 */
[----:B------:R-:W-:Y:S02]  /*b860*/  IMAD.U32 R0, RZ, RZ, UR8 ;  /* 0x00000008ff007e24 */ /* 0x000fe4000f8e00ff */
[----:B0-----:R-:W-:-:S03]  /*b870*/  IMAD.MOV.U32 R3, RZ, RZ, 0x1 ;  /* 0x00000001ff037424 */ /* 0x001fc600078e00ff */
[----:B------:R-:W-:-:S04]  /*b880*/  LOP3.LUT R0, R0, 0xffff, RZ, 0xc0, !PT ;  /* 0x0000ffff00007812 */ /* 0x000fc800078ec0ff */
[----:B------:R-:W-:-:S05]  /*b890*/  SHF.R.U32.HI R0, RZ, 0x5, R0 ;  /* 0x00000005ff007819 */ /* 0x000fca0000011600 */
[----:B------:R-:W-:Y:S01]  /*b8a0*/  VIADD R2, R0, 0x10 ;  /* 0x0000001000027836 */ /* 0x000fe20000000000 */
[----:B------:R-:W-:Y:S01]  /*b8b0*/  SHF.L.U32 R0, R3, R0, RZ ;  /* 0x0000000003007219 */ /* 0x000fe200000006ff */
[----:B-1----:R-:W-:-:S03]  /*b8c0*/  ULEA UR6, UR5, UR4, 0x18 ;  /* 0x0000000405067291 */ /* 0x002fc6000f8ec0ff */
[----:B------:R-:W-:-:S04]  /*b8d0*/  SHF.L.U32 R3, R3, R2, RZ ;  /* 0x0000000203037219 */ /* 0x000fc800000006ff */
[----:B------:R-:W-:Y:S02]  /*b8e0*/  LOP3.LUT R0, R3, R0, RZ, 0xfc, !PT ;  /* 0x0000000003007212 */ /* 0x000fe400078efcff */
[----:B------:R-:W0:Y:S02]  /*b8f0*/  LDS R5, [UR6] ;  /* 0x00000006ff057984 */ /* 0x000e240008000800 */
[C---:B------:R-:W-:Y:S02]  /*b900*/  LOP3.LUT R2, R0.reuse, 0xffff, RZ, 0xc0, !PT ;  /* 0x0000ffff00027812 */ /* 0x040fe400078ec0ff */
[----:B0-----:R-:W-:-:S04]  /*b910*/  LOP3.LUT R3, R0, 0xffff, R5, 0x80, !PT ;  /* 0x0000ffff00037812 */ /* 0x001fc800078e8005 */
[----:B------:R-:W-:-:S13]  /*b920*/  ISETP.NE.AND P0, PT, R3, R2, PT ;  /* 0x000000020300720c */ /* 0x000fda0003f05270 */
[----:B------:R-:W-:Y:S05]  /*b930*/  @P0 BRA `(.L_x_14) ;  /* 0x0000000000500947 */ /* 0x000fea0003800000 */
[----:B------:R-:W-:Y:S02]  /*b940*/  SHF.R.U32.HI R5, RZ, 0x10, R5 ;  /* 0x00000010ff057819 */ /* 0x000fe40000011605 */
[----:B------:R-:W-:-:S04]  /*b950*/  SHF.R.U32.HI R2, RZ, 0x10, R0 ;  /* 0x00000010ff027819 */ /* 0x000fc80000011600 */
[----:B------:R-:W-:-:S04]  /*b960*/  LOP3.LUT R5, R5, R2, RZ, 0xc0, !PT ;  /* 0x0000000205057212 */ /* 0x000fc800078ec0ff */
[----:B------:R-:W-:-:S13]  /*b970*/  ISETP.NE.AND P0, PT, R5, R2, PT ;  /* 0x000000020500720c */ /* 0x000fda0003f05270 */
[----:B------:R-:W-:Y:S05]  /*b980*/  @P0 BRA `(.L_x_15) ;  /* 0x0000000000300947 */ /* 0x000fea0003800000 */
[----:B------:R-:W-:Y:S01]  /*b990*/  R2UR UR4, R0 ;  /* 0x00000000000472ca */ /* 0x000fe200000e0000 */
[----:B------:R-:W-:Y:S01]  /*b9a0*/  VOTEU.ANY UR5, UPT, PT ;  /* 0x0000000000057886 */ /* 0x000fe200038e0100 */
[----:B------:R-:W0:Y:S01]  /*b9b0*/  S2R R0, SR_LANEID ;  /* 0x0000000000007919 */ /* 0x000e220000000000 */
[----:B------:R-:W-:-:S10]  /*b9c0*/  UFLO.U32 UR5, UR5 ;  /* 0x00000005000572bd */ /* 0x000fd400080e0000 */
[----:B------:R-:W-:-:S06]  /*b9d0*/  ULOP3.LUT UR4, URZ, UR4, URZ, 0x33, !UPT ;  /* 0x00000004ff047292 */ /* 0x000fcc000f8e33ff */
[----:B------:R-:W-:-:S04]  /*b9e0*/  IMAD.U32 R2, RZ, RZ, UR4 ;  /* 0x00000004ff027e24 */ /* 0x000fc8000f8e00ff */
[----:B------:R-:W1:Y:S02]  /*b9f0*/  REDUX UR7, R2 ;  /* 0x00000000020773c4 */ /* 0x000e640000000000 */
[----:B------:R2:W-:Y:S01]  /*ba00*/  UTCATOMSWS.AND URZ, UR4 ;  /* 0x0000000400ff79e3 */ /* 0x0005e20008000000 */
[----:B0-----:R-:W-:Y:S01]  /*ba10*/  ISETP.EQ.U32.AND P0, PT, R0, UR5, PT ;  /* 0x0000000500007c0c */ /* 0x001fe2000bf02070 */
[----:B-1----:R-:W-:-:S12]  /*ba20*/  IMAD.U32 R0, RZ, RZ, UR7 ;  /* 0x00000007ff007e24 */ /* 0x002fd8000f8e00ff */
[----:B------:R2:W-:Y:S01]  /*ba30*/  @P0 ATOMS.AND RZ, [UR6], R0 ;  /* 0x00000000ffff098c */ /* 0x0005e2000a800006 */
[----:B------:R-:W-:Y:S05]  /*ba40*/  BRA `(.L_x_13) ;  /* 0x0000000000147947 */ /* 0x000fea0003800000 */
.L_x_15:
[----:B------:R-:W-:-:S07]  /*ba50*/  MOV R2, 0xba70 ;  /* 0x0000ba7000027802 */ /* 0x000fce0000000f00 */
[----:B------:R-:W-:Y:S05]  /*ba60*/  CALL.REL.NOINC `($__internal_0_$__cuda_sm10x_tcgen05_guardrail_trap_col_being_dealloced_not_returned_by_alloc) ;  /* 0x00000000002c7944 */ /* 0x000fea0003c00000 */
[----:B------:R-:W-:Y:S05]  /*ba70*/  BRA `(.L_x_13) ;  /* 0x0000000000087947 */ /* 0x000fea0003800000 */
.L_x_14:
[----:B------:R-:W-:-:S07]  /*ba80*/  MOV R2, 0xbaa0 ;  /* 0x0000baa000027802 */ /* 0x000fce0000000f00 */
[----:B------:R-:W-:Y:S05]  /*ba90*/  CALL.REL.NOINC `($__internal_2_$__cuda_sm10x_tcgen05_guardrail_trap_unallocated_columns_being_dealloced) ;  /* 0x0000000000387944 */ /* 0x000fea0003c00000 */
.L_x_13:
[----:B------:R-:W-:Y:S01]  /*baa0*/  NOP ;  /* 0x0000000000007918 */ /* 0x000fe20000000000 */
[----:B--2---:R-:W-:Y:S05]  /*bab0*/  EXIT ;  /* 0x000000000000794d */ /* 0x004fea0003800000 */
.L_x_8:
[----:B------:R-:W0:Y:S02]  /*bac0*/  SYNCS.PHASECHK.TRANS64.TRYWAIT P1, [UR6], R119 ;  /* 0x00000077ff0075a7 */ /* 0x000e240008021106 */
[----:B0-----:R-:W-:Y:S05]  /*bad0*/  @!P1 BRA `(.L_x_8) ;  /* 0xfffffffc00f89947 */ /* 0x001fea000383ffff */
[----:B------:R-:W-:Y:S05]  /*bae0*/  BRA `(.L_x_16) ;  /* 0xffffffbc004c7947 */ /* 0x000fea000383ffff */
.L_x_12:
[----:B------:R-:W1:Y:S02]  /*baf0*/  SYNCS.PHASECHK.TRANS64.TRYWAIT P0, [UR6], R0 ;  /* 0x00000000ff0075a7 */ /* 0x000e640008001106 */
[----:B-1----:R-:W-:Y:S05]  /*bb00*/  @!P0 BRA `(.L_x_12) ;  /* 0xfffffffc00f88947 */ /* 0x002fea000383ffff */
[----:B------:R-:W-:Y:S05]  /*bb10*/  BRA `(.L_x_11) ;  /* 0xfffffff0002c7947 */ /* 0x000fea000383ffff */
        .weak           $__internal_0_$__cuda_sm10x_tcgen05_guardrail_trap_col_being_dealloced_not_returned_by_alloc
        .type           $__internal_0_$__cuda_sm10x_tcgen05_guardrail_trap_col_being_dealloced_not_returned_by_alloc,@function
        .size           $__internal_0_$__cuda_sm10x_tcgen05_guardrail_trap_col_being_dealloced_not_returned_by_alloc,($__internal_1_$__cuda_sm10x_tcgen05_guardrail_trap_phase_invalid_during_alloc - $__internal_0_$__cuda_sm10x_tcgen05_guardrail_trap_col_being_dealloced_not_returned_by_alloc)
$__internal_0_$__cuda_sm10x_tcgen05_guardrail_trap_col_being_dealloced_not_returned_by_alloc:
[----:B------:R-:W-:Y:S05]  /*bb20*/  BPT.TRAP 0x1 ;  /* 0x000000040000795c */ /* 0x000fea0000300000 */
[----:B------:R-:W-:-:S04]  /*bb30*/  IMAD.MOV.U32 R3, RZ, RZ, 0x0 ;  /* 0x00000000ff037424 */ /* 0x000fc800078e00ff */
[----:B------:R-:W-:Y:S05]  /*bb40*/  RET.REL.NODEC R2 `(matmul_kernel) ;  /* 0xffffff44022c7950 */ /* 0x000fea0003c3ffff */
        .weak           $__internal_1_$__cuda_sm10x_tcgen05_guardrail_trap_phase_invalid_during_alloc
        .type           $__internal_1_$__cuda_sm10x_tcgen05_guardrail_trap_phase_invalid_during_alloc,@function
        .size           $__internal_1_$__cuda_sm10x_tcgen05_guardrail_trap_phase_invalid_during_alloc,($__internal_2_$__cuda_sm10x_tcgen05_guardrail_trap_unallocated_columns_being_dealloced - $__internal_1_$__cuda_sm10x_tcgen05_guardrail_trap_phase_invalid_during_alloc)
$__internal_1_$__cuda_sm10x_tcgen05_guardrail_trap_phase_invalid_during_alloc:
[----:B------:R-:W-:Y:S05]  /*bb50*/  BPT.TRAP 0x1 ;  /* 0x000000040000795c */ /* 0x000fea0000300000 */
[----:B------:R-:W-:-:S04]  /*bb60*/  IMAD.MOV.U32 R3, RZ, RZ, 0x0 ;  /* 0x00000000ff037424 */ /* 0x000fc800078e00ff */
[----:B------:R-:W-:Y:S05]  /*bb70*/  RET.REL.NODEC R2 `(matmul_kernel) ;  /* 0xffffff4402207950 */ /* 0x000fea0003c3ffff */
        .weak           $__internal_2_$__cuda_sm10x_tcgen05_guardrail_trap_unallocated_columns_being_dealloced
        .type           $__internal_2_$__cuda_sm10x_tcgen05_guardrail_trap_unallocated_columns_being_dealloced,@function
        .size           $__internal_2_$__cuda_sm10x_tcgen05_guardrail_trap_unallocated_columns_being_dealloced,(.L_x_20 - $__internal_2_$__cuda_sm10x_tcgen05_guardrail_trap_unallocated_columns_being_dealloced)
$__internal_2_$__cuda_sm10x_tcgen05_guardrail_trap_unallocated_columns_being_dealloced:
[----:B------:R-:W-:Y:S05]  /*bb80*/  BPT.TRAP 0x1 ;  /* 0x000000040000795c */ /* 0x000fea0000300000 */
[----:B------:R-:W-:-:S04]  /*bb90*/  IMAD.MOV.U32 R3, RZ, RZ, 0x0 ;  /* 0x00000000ff037424 */ /* 0x000fc800078e00ff */
[----:B------:R-:W-:Y:S05]  /*bba0*/  RET.REL.NODEC R2 `(matmul_kernel) ;  /* 0xffffff4402147950 */ /* 0x000fea0003c3ffff */
.L_x_17:
[----:B------:R-:W-:-:S00]  /*bbb0*/  BRA `(.L_x_17) ;  /* 0xfffffffc00fc7947 */ /* 0x000fc0000383ffff */
[----:B------:R-:W-:-:S00]  /*bbc0*/  NOP ;  /* 0x0000000000007918 */ /* 0x000fc00000000000 */
        /* <DEDUP_REMOVED lines=11> */
.L_x_20:


//--------------------- .nv.shared.matmul_kernel  --------------------------
	.section	.nv.shared.matmul_kernel,"aw",@nobits
	.sectionflags	@""
	.align	16
	.zero		1024


//--------------------- .nv.shared.reserved.0     --------------------------
	.section	.nv.shared.reserved.0,"aw",@nobits
	.align	8
	.weak		__nv_reservedSMEM_offset_0_alias
	.size		__nv_reservedSMEM_offset_0_alias, 0, 64
	.other		__nv_reservedSMEM_offset_0_alias,@"STO_CUDA_RESERVED_SHARED STV_DEFAULT"
__nv_reservedSMEM_offset_0_alias:
	.zero		0
.nv.shared.reserved.0:
	.zero		64
	.weak		__nv_reservedSMEM_allocation_phase
	.type		__nv_reservedSMEM_allocation_phase,@object
	.size		__nv_reservedSMEM_allocation_phase,(.L_0 - __nv_reservedSMEM_allocation_phase)
__nv_reservedSMEM_allocation_phase:
	.zero		1
.L_0:
	.zero		7
	.weak		__nv_reservedSMEM_devtool_atexit_pc
	.type		__nv_reservedSMEM_devtool_atexit_pc,@object
	.size		__nv_reservedSMEM_devtool_atexit_pc,(__nv_reservedSMEM_allocation_mask - __nv_reservedSMEM_devtool_atexit_pc)
__nv_reservedSMEM_devtool_atexit_pc:
	.zero		8
	.weak		__nv_reservedSMEM_allocation_mask
	.type		__nv_reservedSMEM_allocation_mask,@object
	.size		__nv_reservedSMEM_allocation_mask,(.L_2 - __nv_reservedSMEM_allocation_mask)
__nv_reservedSMEM_allocation_mask:
	.zero		4
.L_2:


//--------------------- .nv.constant0.matmul_kernel --------------------------
	.section	.nv.constant0.matmul_kernel,"a",@progbits
	.sectionflags	@""
	.align	4
.nv.constant0.matmul_kernel:
	.zero		976


//--------------------- SYMBOLS --------------------------

	.type		.nv.reservedSmem.offset0,@object
	.size		.nv.reservedSmem.offset0,0x4
	.type		.nv.reservedSmem.cap,@object
	.size		.nv.reservedSmem.cap,0x4
